	.headerflags	@"EF_CUDA_TEXMODE_UNIFIED EF_CUDA_64BIT_ADDRESS EF_CUDA_SM86 EF_CUDA_VIRTUAL_SM(EF_CUDA_SM86)"
	.elftype	@"ET_EXEC"


//--------------------- .nv.info                  --------------------------
	.section	.nv.info,"",@"SHT_CUDA_INFO"
	.align	4


	//----- nvinfo : EIATTR_REGCOUNT
	.align		4
        /*0000*/ 	.byte	0x04, 0x2f
        /*0002*/ 	.short	(.L_2 - .L_1)
	.align		4
.L_1:
        /*0004*/ 	.word	index@(triton_red_fused__to_copy_add_amax_amin_clamp_mul_native_layer_norm_reciprocal_1)
        /*0008*/ 	.word	0x00000037


	//----- nvinfo : EIATTR_MIN_STACK_SIZE
	.align		4
.L_2:
        /*000c*/ 	.byte	0x04, 0x12
        /*000e*/ 	.short	(.L_4 - .L_3)
	.align		4
.L_3:
        /*0010*/ 	.word	index@(triton_red_fused__to_copy_add_amax_amin_clamp_mul_native_layer_norm_reciprocal_1)
        /*0014*/ 	.word	0x00000000


	//----- nvinfo : EIATTR_FRAME_SIZE
	.align		4
.L_4:
        /*0018*/ 	.byte	0x04, 0x11
        /*001a*/ 	.short	(.L_6 - .L_5)
	.align		4
.L_5:
        /*001c*/ 	.word	index@(triton_red_fused__to_copy_add_amax_amin_clamp_mul_native_layer_norm_reciprocal_1)
        /*0020*/ 	.word	0x00000000


	//----- nvinfo : EIATTR_MIN_STACK_SIZE
	.align		4
.L_6:
        /*0024*/ 	.byte	0x04, 0x12
        /*0026*/ 	.short	(.L_8 - .L_7)
	.align		4
.L_7:
        /*0028*/ 	.word	index@(triton_red_fused__to_copy_add_amax_amin_clamp_mul_native_layer_norm_reciprocal_1)
        /*002c*/ 	.word	0x00000000
.L_8:


//--------------------- .nv.info.triton_red_fused__to_copy_add_amax_amin_clamp_mul_native_layer_norm_reciprocal_1 --------------------------
	.section	.nv.info.triton_red_fused__to_copy_add_amax_amin_clamp_mul_native_layer_norm_reciprocal_1,"",@"SHT_CUDA_INFO"
	.sectionflags	@""
	.align	4


	//----- nvinfo : EIATTR_CUDA_API_VERSION
	.align		4
        /*0000*/ 	.byte	0x04, 0x37
        /*0002*/ 	.short	(.L_10 - .L_9)
.L_9:
        /*0004*/ 	.word	0x0000007c


	//----- nvinfo : EIATTR_SW2861232_WAR
	.align		4
.L_10:
        /*0008*/ 	.byte	0x01, 0x35
	.zero		2


	//----- nvinfo : EIATTR_PARAM_CBANK
	.align		4
        /*000c*/ 	.byte	0x04, 0x0a
        /*000e*/ 	.short	(.L_12 - .L_11)
	.align		4
.L_11:
        /*0010*/ 	.word	index@(.nv.constant0.triton_red_fused__to_copy_add_amax_amin_clamp_mul_native_layer_norm_reciprocal_1)
        /*0014*/ 	.short	0x0160
        /*0016*/ 	.short	0x0078


	//----- nvinfo : EIATTR_CBANK_PARAM_SIZE
	.align		4
.L_12:
        /*0018*/ 	.byte	0x03, 0x19
        /*001a*/ 	.short	0x0078


	//----- nvinfo : EIATTR_KPARAM_INFO
	.align		4
        /*001c*/ 	.byte	0x04, 0x17
        /*001e*/ 	.short	(.L_14 - .L_13)
.L_13:
        /*0020*/ 	.word	0x00000000
        /*0024*/ 	.short	0x000f
        /*0026*/ 	.short	0x0070
        /*0028*/ 	.byte	0x00, 0xf4, 0x21, 0x00


	//----- nvinfo : EIATTR_KPARAM_INFO
	.align		4
.L_14:
        /*002c*/ 	.byte	0x04, 0x17
        /*002e*/ 	.short	(.L_16 - .L_15)
.L_15:
        /*0030*/ 	.word	0x00000000
        /*0034*/ 	.short	0x000e
        /*0036*/ 	.short	0x006c
        /*0038*/ 	.byte	0x00, 0xf0, 0x11, 0x00


	//----- nvinfo : EIATTR_KPARAM_INFO
	.align		4
.L_16:
        /*003c*/ 	.byte	0x04, 0x17
        /*003e*/ 	.short	(.L_18 - .L_17)
.L_17:
        /*0040*/ 	.word	0x00000000
        /*0044*/ 	.short	0x000d
        /*0046*/ 	.short	0x0068
        /*0048*/ 	.byte	0x00, 0xf0, 0x11, 0x00


	//----- nvinfo : EIATTR_KPARAM_INFO
	.align		4
.L_18:
        /*004c*/ 	.byte	0x04, 0x17
        /*004e*/ 	.short	(.L_20 - .L_19)
.L_19:
        /*0050*/ 	.word	0x00000000
        /*0054*/ 	.short	0x000c
        /*0056*/ 	.short	0x0060
        /*0058*/ 	.byte	0x00, 0xf4, 0x21, 0x00


	//----- nvinfo : EIATTR_KPARAM_INFO
	.align		4
.L_20:
        /*005c*/ 	.byte	0x04, 0x17
        /*005e*/ 	.short	(.L_22 - .L_21)
.L_21:
        /*0060*/ 	.word	0x00000000
        /*0064*/ 	.short	0x000b
        /*0066*/ 	.short	0x0058
        /*0068*/ 	.byte	0x00, 0xf4, 0x21, 0x00


	//----- nvinfo : EIATTR_KPARAM_INFO
	.align		4
.L_22:
        /*006c*/ 	.byte	0x04, 0x17
        /*006e*/ 	.short	(.L_24 - .L_23)
.L_23:
        /*0070*/ 	.word	0x00000000
        /*0074*/ 	.short	0x000a
        /*0076*/ 	.short	0x0050
        /*0078*/ 	.byte	0x00, 0xf4, 0x21, 0x00


	//----- nvinfo : EIATTR_KPARAM_INFO
	.align		4
.L_24:
        /*007c*/ 	.byte	0x04, 0x17
        /*007e*/ 	.short	(.L_26 - .L_25)
.L_25:
        /*0080*/ 	.word	0x00000000
        /*0084*/ 	.short	0x0009
        /*0086*/ 	.short	0x0048
        /*0088*/ 	.byte	0x00, 0xf4, 0x21, 0x00


	//----- nvinfo : EIATTR_KPARAM_INFO
	.align		4
.L_26:
        /*008c*/ 	.byte	0x04, 0x17
        /*008e*/ 	.short	(.L_28 - .L_27)
.L_27:
        /*0090*/ 	.word	0x00000000
        /*0094*/ 	.short	0x0008
        /*0096*/ 	.short	0x0040
        /*0098*/ 	.byte	0x00, 0xf4, 0x21, 0x00


	//----- nvinfo : EIATTR_KPARAM_INFO
	.align		4
.L_28:
        /*009c*/ 	.byte	0x04, 0x17
        /*009e*/ 	.short	(.L_30 - .L_29)
.L_29:
        /*00a0*/ 	.word	0x00000000
        /*00a4*/ 	.short	0x0007
        /*00a6*/ 	.short	0x0038
        /*00a8*/ 	.byte	0x00, 0xf4, 0x21, 0x00


	//----- nvinfo : EIATTR_KPARAM_INFO
	.align		4
.L_30:
        /*00ac*/ 	.byte	0x04, 0x17
        /*00ae*/ 	.short	(.L_32 - .L_31)
.L_31:
        /*00b0*/ 	.word	0x00000000
        /*00b4*/ 	.short	0x0006
        /*00b6*/ 	.short	0x0030
        /*00b8*/ 	.byte	0x00, 0xf4, 0x21, 0x00


	//----- nvinfo : EIATTR_KPARAM_INFO
	.align		4
.L_32:
        /*00bc*/ 	.byte	0x04, 0x17
        /*00be*/ 	.short	(.L_34 - .L_33)
.L_33:
        /*00c0*/ 	.word	0x00000000
        /*00c4*/ 	.short	0x0005
        /*00c6*/ 	.short	0x0028
        /*00c8*/ 	.byte	0x00, 0xf4, 0x21, 0x00


	//----- nvinfo : EIATTR_KPARAM_INFO
	.align		4
.L_34:
        /*00cc*/ 	.byte	0x04, 0x17
        /*00ce*/ 	.short	(.L_36 - .L_35)
.L_35:
        /*00d0*/ 	.word	0x00000000
        /*00d4*/ 	.short	0x0004
        /*00d6*/ 	.short	0x0020
        /*00d8*/ 	.byte	0x00, 0xf4, 0x21, 0x00


	//----- nvinfo : EIATTR_KPARAM_INFO
	.align		4
.L_36:
        /*00dc*/ 	.byte	0x04, 0x17
        /*00de*/ 	.short	(.L_38 - .L_37)
.L_37:
        /*00e0*/ 	.word	0x00000000
        /*00e4*/ 	.short	0x0003
        /*00e6*/ 	.short	0x0018
        /*00e8*/ 	.byte	0x00, 0xf4, 0x21, 0x00


	//----- nvinfo : EIATTR_KPARAM_INFO
	.align		4
.L_38:
        /*00ec*/ 	.byte	0x04, 0x17
        /*00ee*/ 	.short	(.L_40 - .L_39)
.L_39:
        /*00f0*/ 	.word	0x00000000
        /*00f4*/ 	.short	0x0002
        /*00f6*/ 	.short	0x0010
        /*00f8*/ 	.byte	0x00, 0xf4, 0x21, 0x00


	//----- nvinfo : EIATTR_KPARAM_INFO
	.align		4
.L_40:
        /*00fc*/ 	.byte	0x04, 0x17
        /*00fe*/ 	.short	(.L_42 - .L_41)
.L_41:
        /*0100*/ 	.word	0x00000000
        /*0104*/ 	.short	0x0001
        /*0106*/ 	.short	0x0008
        /*0108*/ 	.byte	0x00, 0xf4, 0x21, 0x00


	//----- nvinfo : EIATTR_KPARAM_INFO
	.align		4
.L_42:
        /*010c*/ 	.byte	0x04, 0x17
        /*010e*/ 	.short	(.L_44 - .L_43)
.L_43:
        /*0110*/ 	.word	0x00000000
        /*0114*/ 	.short	0x0000
        /*0116*/ 	.short	0x0000
        /*0118*/ 	.byte	0x00, 0xf4, 0x21, 0x00


	//----- nvinfo : EIATTR_MAXREG_COUNT
	.align		4
.L_44:
        /*011c*/ 	.byte	0x03, 0x1b
        /*011e*/ 	.short	0x00ff


	//----- nvinfo : EIATTR_COOP_GROUP_MASK_REGIDS
	.align		4
        /*0120*/ 	.byte	0x04, 0x29
        /*0122*/ 	.short	(.L_46 - .L_45)


	//   ....[0]....
.L_45:
        /*0124*/ 	.word	0xffffffff


	//   ....[1]....
        /*0128*/ 	.word	0xffffffff


	//   ....[2]....
        /*012c*/ 	.word	0xffffffff


	//   ....[3]....
        /*0130*/ 	.word	0xffffffff


	//   ....[4]....
        /*0134*/ 	.word	0xffffffff


	//   ....[5]....
        /*0138*/ 	.word	0xffffffff


	//   ....[6]....
        /*013c*/ 	.word	0xffffffff


	//   ....[7]....
        /*0140*/ 	.word	0xffffffff


	//   ....[8]....
        /*0144*/ 	.word	0xffffffff


	//   ....[9]....
        /*0148*/ 	.word	0xffffffff


	//   ....[10]....
        /*014c*/ 	.word	0xffffffff


	//   ....[11]....
        /*0150*/ 	.word	0xffffffff


	//   ....[12]....
        /*0154*/ 	.word	0xffffffff


	//   ....[13]....
        /*0158*/ 	.word	0xffffffff


	//   ....[14]....
        /*015c*/ 	.word	0xffffffff


	//   ....[15]....
        /*0160*/ 	.word	0xffffffff


	//   ....[16]....
        /*0164*/ 	.word	0xffffffff


	//   ....[17]....
        /*0168*/ 	.word	0xffffffff


	//   ....[18]....
        /*016c*/ 	.word	0xffffffff


	//   ....[19]....
        /*0170*/ 	.word	0xffffffff


	//   ....[20]....
        /*0174*/ 	.word	0xffffffff


	//   ....[21]....
        /*0178*/ 	.word	0xffffffff


	//   ....[22]....
        /*017c*/ 	.word	0xffffffff


	//   ....[23]....
        /*0180*/ 	.word	0xffffffff


	//   ....[24]....
        /*0184*/ 	.word	0xffffffff


	//   ....[25]....
        /*0188*/ 	.word	0xffffffff


	//   ....[26]....
        /*018c*/ 	.word	0xffffffff


	//   ....[27]....
        /*0190*/ 	.word	0xffffffff


	//   ....[28]....
        /*0194*/ 	.word	0xffffffff


	//   ....[29]....
        /*0198*/ 	.word	0xffffffff


	//   ....[30]....
        /*019c*/ 	.word	0xffffffff


	//   ....[31]....
        /*01a0*/ 	.word	0xffffffff


	//   ....[32]....
        /*01a4*/ 	.word	0xffffffff


	//   ....[33]....
        /*01a8*/ 	.word	0xffffffff


	//   ....[34]....
        /*01ac*/ 	.word	0xffffffff


	//   ....[35]....
        /*01b0*/ 	.word	0xffffffff


	//   ....[36]....
        /*01b4*/ 	.word	0xffffffff


	//   ....[37]....
        /*01b8*/ 	.word	0xffffffff


	//   ....[38]....
        /*01bc*/ 	.word	0xffffffff


	//   ....[39]....
        /*01c0*/ 	.word	0xffffffff


	//----- nvinfo : EIATTR_COOP_GROUP_INSTR_OFFSETS
	.align		4
.L_46:
        /*01c4*/ 	.byte	0x04, 0x28
        /*01c6*/ 	.short	(.L_48 - .L_47)


	//   ....[0]....
.L_47:
        /*01c8*/ 	.word	0x00000ad0


	//   ....[1]....
        /*01cc*/ 	.word	0x00000dd0


	//   ....[2]....
        /*01d0*/ 	.word	0x00000eb0


	//   ....[3]....
        /*01d4*/ 	.word	0x00000f20


	//   ....[4]....
        /*01d8*/ 	.word	0x00000f90


	//   ....[5]....
        /*01dc*/ 	.word	0x00001090


	//   ....[6]....
        /*01e0*/ 	.word	0x00001100


	//   ....[7]....
        /*01e4*/ 	.word	0x000011b0


	//   ....[8]....
        /*01e8*/ 	.word	0x00001280


	//   ....[9]....
        /*01ec*/ 	.word	0x000012a0


	//   ....[10]....
        /*01f0*/ 	.word	0x000012f0


	//   ....[11]....
        /*01f4*/ 	.word	0x000013a0


	//   ....[12]....
        /*01f8*/ 	.word	0x00001410


	//   ....[13]....
        /*01fc*/ 	.word	0x000014d0


	//   ....[14]....
        /*0200*/ 	.word	0x00001530


	//   ....[15]....
        /*0204*/ 	.word	0x00001660


	//   ....[16]....
        /*0208*/ 	.word	0x00001670


	//   ....[17]....
        /*020c*/ 	.word	0x000016b0


	//   ....[18]....
        /*0210*/ 	.word	0x00001700


	//   ....[19]....
        /*0214*/ 	.word	0x000017a0


	//   ....[20]....
        /*0218*/ 	.word	0x00001860


	//   ....[21]....
        /*021c*/ 	.word	0x00001880


	//   ....[22]....
        /*0220*/ 	.word	0x00001970


	//   ....[23]....
        /*0224*/ 	.word	0x000019d0


	//   ....[24]....
        /*0228*/ 	.word	0x00002970


	//   ....[25]....
        /*022c*/ 	.word	0x000029c0


	//   ....[26]....
        /*0230*/ 	.word	0x00002a40


	//   ....[27]....
        /*0234*/ 	.word	0x00002b10


	//   ....[28]....
        /*0238*/ 	.word	0x00002bb0


	//   ....[29]....
        /*023c*/ 	.word	0x00002be0


	//   ....[30]....
        /*0240*/ 	.word	0x00002c30


	//   ....[31]....
        /*0244*/ 	.word	0x00002cb0


	//   ....[32]....
        /*0248*/ 	.word	0x00002cd0


	//   ....[33]....
        /*024c*/ 	.word	0x00002d50


	//   ....[34]....
        /*0250*/ 	.word	0x00002d60


	//   ....[35]....
        /*0254*/ 	.word	0x00002db0


	//   ....[36]....
        /*0258*/ 	.word	0x00002df0


	//   ....[37]....
        /*025c*/ 	.word	0x00002f20


	//   ....[38]....
        /*0260*/ 	.word	0x00002fa0


	//   ....[39]....
        /*0264*/ 	.word	0x00003010


	//----- nvinfo : EIATTR_EXIT_INSTR_OFFSETS
	.align		4
.L_48:
        /*0268*/ 	.byte	0x04, 0x1c
        /*026a*/ 	.short	(.L_50 - .L_49)


	//   ....[0]....
.L_49:
        /*026c*/ 	.word	0x000041e0


	//   ....[1]....
        /*0270*/ 	.word	0x00004200


	//----- nvinfo : EIATTR_REQNTID
	.align		4
.L_50:
        /*0274*/ 	.byte	0x04, 0x10
        /*0276*/ 	.short	(.L_52 - .L_51)
.L_51:
        /*0278*/ 	.word	0x00000100
        /*027c*/ 	.word	0x00000001
        /*0280*/ 	.word	0x00000001
.L_52:


//--------------------- .nv.callgraph             --------------------------
	.section	.nv.callgraph,"",@"SHT_CUDA_CALLGRAPH"
	.align	4
	.sectionentsize	8
	.align		4
        /*0000*/ 	.word	0x00000000
	.align		4
        /*0004*/ 	.word	0xffffffff
	.align		4
        /*0008*/ 	.word	0x00000000
	.align		4
        /*000c*/ 	.word	0xfffffffe
	.align		4
        /*0010*/ 	.word	0x00000000
	.align		4
        /*0014*/ 	.word	0xfffffffd
	.align		4
        /*0018*/ 	.word	0x00000000
	.align		4
        /*001c*/ 	.word	0xfffffffc


//--------------------- .nv.rel.action            --------------------------
	.section	.nv.rel.action,"",@"SHT_CUDA_RELOCINFO"
	.align	8
	.sectionentsize	8
        /*0000*/ 	.byte	0x73, 0x00, 0x00, 0x00, 0x00, 0x00, 0x00, 0x00, 0x00, 0x00, 0x00, 0x11, 0x25, 0x00, 0x05, 0x36


//--------------------- .nv.constant4             --------------------------
	.section	.nv.constant4,"a",@progbits
	.align	8
	.align		8
.nv.constant4:
        /*0000*/ 	.dword	_$_str


//--------------------- .nv.constant0.triton_red_fused__to_copy_add_amax_amin_clamp_mul_native_layer_norm_reciprocal_1 --------------------------
	.section	.nv.constant0.triton_red_fused__to_copy_add_amax_amin_clamp_mul_native_layer_norm_reciprocal_1,"a",@progbits
	.sectionflags	@""
	.align	4
.nv.constant0.triton_red_fused__to_copy_add_amax_amin_clamp_mul_native_layer_norm_reciprocal_1:
	.zero		472


//--------------------- .text.triton_red_fused__to_copy_add_amax_amin_clamp_mul_native_layer_norm_reciprocal_1 --------------------------
	.section	.text.triton_red_fused__to_copy_add_amax_amin_clamp_mul_native_layer_norm_reciprocal_1,"ax",@progbits
	.sectionflags	@"SHF_BARRIERS=1"
	.sectioninfo	@"SHI_REGISTERS=55"
	.align	128
        .global         triton_red_fused__to_copy_add_amax_amin_clamp_mul_native_layer_norm_reciprocal_1
        .type           triton_red_fused__to_copy_add_amax_amin_clamp_mul_native_layer_norm_reciprocal_1,@function
        .size           triton_red_fused__to_copy_add_amax_amin_clamp_mul_native_layer_norm_reciprocal_1,(.L_x_2 - triton_red_fused__to_copy_add_amax_amin_clamp_mul_native_layer_norm_reciprocal_1)
        .other          triton_red_fused__to_copy_add_amax_amin_clamp_mul_native_layer_norm_reciprocal_1,@"STO_CUDA_ENTRY STV_DEFAULT"
triton_red_fused__to_copy_add_amax_amin_clamp_mul_native_layer_norm_reciprocal_1:
.text.triton_red_fused__to_copy_add_amax_amin_clamp_mul_native_layer_norm_reciprocal_1:
[----:B------:R-:W-:Y:S02]  /*0000*/  IMAD.MOV.U32 R1, RZ, RZ, c[0x0][0x28] ;  /* 0x00000a00ff017624 */ /* 0x000fe400078e00ff */
[----:B------:R-:W0:Y:S01]  /*0010*/  S2R R15, SR_TID.X ;  /* 0x00000000000f7919 */ /* 0x000e220000002100 */
[----:B------:R-:W1:Y:S01]  /*0020*/  S2UR UR11, SR_CTAID.X ;  /* 0x00000000000b79c3 */ /* 0x000e620000002500 */
[----:B------:R-:W-:Y:S01]  /*0030*/  IMAD.MOV.U32 R16, RZ, RZ, 0x2 ;  /* 0x00000002ff107424 */ /* 0x000fe200078e00ff */
[----:B------:R-:W-:Y:S01]  /*0040*/  CS2R R8, SRZ ;  /* 0x0000000000087805 */ /* 0x000fe2000001ff00 */
[----:B------:R-:W-:Y:S01]  /*0050*/  CS2R R10, SRZ ;  /* 0x00000000000a7805 */ /* 0x000fe2000001ff00 */
[----:B------:R-:W-:Y:S01]  /*0060*/  ULDC.64 UR12, c[0x0][0x118] ;  /* 0x00004600000c7ab9 */ /* 0x000fe20000000a00 */
[----:B0-----:R-:W-:Y:S01]  /*0070*/  IMAD.SHL.U32 R28, R15, 0x8, RZ ;  /* 0x000000080f1c7824 */ /* 0x001fe200078e00ff */
[----:B-1----:R-:W-:Y:S01]  /*0080*/  UISETP.GE.AND UP1, UPT, UR11, 0xe10, UPT ;  /* 0x00000e100b00788c */ /* 0x002fe2000bf26270 */
[----:B------:R-:W-:Y:S02]  /*0090*/  IMAD.U32 R3, RZ, RZ, UR11 ;  /* 0x0000000bff037e24 */ /* 0x000fe4000f8e00ff */
[----:B------:R-:W-:Y:S01]  /*00a0*/  IMAD.U32 R0, RZ, RZ, UR11 ;  /* 0x0000000bff007e24 */ /* 0x000fe2000f8e00ff */
[----:B------:R-:W-:-:S02]  /*00b0*/  LOP3.LUT R28, R28, 0x7f8, RZ, 0xc0, !PT ;  /* 0x000007f81c1c7812 */ /* 0x000fc400078ec0ff */
[----:B------:R-:W-:Y:S02]  /*00c0*/  PLOP3.LUT P2, PT, PT, PT, UP1, 0x80, 0x0 ;  /* 0x000000000000781c */ /* 0x000fe40003f4f018 */
[----:B------:R-:W-:Y:S01]  /*00d0*/  LOP3.LUT R49, R28, 0x800, RZ, 0xfc, !PT ;  /* 0x000008001c317812 */ /* 0x000fe200078efcff */
[----:B------:R-:W-:Y:S01]  /*00e0*/  IMAD R2, R3, 0xc00, R28 ;  /* 0x00000c0003027824 */ /* 0x000fe200078e021c */
[----:B------:R-:W-:Y:S02]  /*00f0*/  PLOP3.LUT P1, PT, PT, PT, UP1, 0x40, 0x0 ;  /* 0x000000000000781c */ /* 0x000fe40003f2e818 */
[----:B------:R-:W-:Y:S01]  /*0100*/  ISETP.LT.U32.AND P0, PT, R49, 0xc00, PT ;  /* 0x00000c003100780c */ /* 0x000fe20003f01070 */
[----:B------:R-:W-:-:S03]  /*0110*/  IMAD.WIDE R2, R2, R16, c[0x0][0x160] ;  /* 0x0000580002027625 */ /* 0x000fc600078e0210 */
[----:B------:R-:W-:Y:S01]  /*0120*/  ISETP.LT.U32.AND.EX P0, PT, RZ, RZ, P1, P0 ;  /* 0x000000ffff00720c */ /* 0x000fe20000f01100 */
[----:B------:R-:W-:Y:S02]  /*0130*/  IMAD R49, R0, 0xc00, R49 ;  /* 0x00000c0000317824 */ /* 0x000fe400078e0231 */
[----:B------:R0:W2:Y:S01]  /*0140*/  @!P2 LDG.E.EL.128 R8, [R2.64] ;  /* 0x0000000c0208a981 */ /* 0x0000a2000c2e1d00 */
[----:B------:R-:W-:Y:S01]  /*0150*/  CS2R R4, SRZ ;  /* 0x0000000000047805 */ /* 0x000fe2000001ff00 */
[----:B------:R-:W-:Y:S01]  /*0160*/  CS2R R6, SRZ ;  /* 0x0000000000067805 */ /* 0x000fe2000001ff00 */
[----:B------:R-:W-:-:S07]  /*0170*/  IMAD.WIDE R16, R49, R16, c[0x0][0x160] ;  /* 0x0000580031107625 */ /* 0x000fce00078e0210 */
[----:B------:R1:W3:Y:S01]  /*0180*/  @P0 LDG.E.EL.128 R4, [R16.64] ;  /* 0x0000000c10040981 */ /* 0x0002e2000c2e1d00 */
[----:B------:R-:W-:Y:S01]  /*0190*/  ISETP.LT.AND P1, PT, R0, 0xe10, PT ;  /* 0x00000e100000780c */ /* 0x000fe20003f21270 */
[----:B------:R-:W-:Y:S01]  /*01a0*/  IMAD.MOV.U32 R48, RZ, RZ, -0x800000 ;  /* 0xff800000ff307424 */ /* 0x000fe200078e00ff */
[----:B------:R-:W-:Y:S01]  /*01b0*/  SHF.R.S32.HI R49, RZ, 0x1f, R49 ;  /* 0x0000001fff317819 */ /* 0x000fe20000011431 */
[----:B------:R-:W-:Y:S01]  /*01c0*/  UPLOP3.LUT UP0, UPT, UPT, UPT, UPT, 0x80, 0x0 ;  /* 0x000000000000789c */ /* 0x000fe20003f0f070 */
[----:B0-----:R-:W-:Y:S01]  /*01d0*/  SEL R3, RZ, 0x3f800000, !P1 ;  /* 0x3f800000ff037807 */ /* 0x001fe20004800000 */
[----:B------:R-:W-:-:S04]  /*01e0*/  UMOV UR4, URZ ;  /* 0x0000003f00047c82 */ /* 0x000fc80008000000 */
[----:B------:R-:W-:-:S05]  /*01f0*/  FADD R0, R3, 1 ;  /* 0x3f80000003007421 */ /* 0x000fca0000000000 */
[----:B------:R-:W-:-:S05]  /*0200*/  FSEL R30, R0, R3, P0 ;  /* 0x00000003001e7208 */ /* 0x000fca0000000000 */
[----:B------:R-:W-:-:S04]  /*0210*/  FADD R25, R30, R30 ;  /* 0x0000001e1e197221 */ /* 0x000fc80000000000 */
[C---:B------:R-:W-:Y:S01]  /*0220*/  FADD R29, R30.reuse, R25 ;  /* 0x000000191e1d7221 */ /* 0x040fe20000000000 */
[C---:B------:R-:W-:Y:S01]  /*0230*/  FMUL R2, R25.reuse, 16777216 ;  /* 0x4b80000019027820 */ /* 0x040fe20000400000 */
[----:B------:R-:W-:Y:S02]  /*0240*/  FSETP.GEU.AND P6, PT, R25, 1.175494350822287508e-38, PT ;  /* 0x008000001900780b */ /* 0x000fe40003fce000 */
[C---:B-1----:R-:W-:Y:S01]  /*0250*/  FADD R16, R30.reuse, R29 ;  /* 0x0000001d1e107221 */ /* 0x042fe20000000000 */
[C---:B------:R-:W-:Y:S01]  /*0260*/  FMUL R18, R29.reuse, 16777216 ;  /* 0x4b8000001d127820 */ /* 0x040fe20000400000 */
[----:B------:R-:W-:Y:S02]  /*0270*/  FSETP.GEU.AND P5, PT, R29, 1.175494350822287508e-38, PT ;  /* 0x008000001d00780b */ /* 0x000fe40003fae000 */
[----:B------:R-:W-:Y:S01]  /*0280*/  FADD R17, R30, R16 ;  /* 0x000000101e117221 */ /* 0x000fe20000000000 */
[----:B------:R-:W-:Y:S01]  /*0290*/  FMUL R19, R16, 16777216 ;  /* 0x4b80000010137820 */ /* 0x000fe20000400000 */
[----:B------:R-:W-:-:S02]  /*02a0*/  FSEL R3, R18, R29, !P5 ;  /* 0x0000001d12037208 */ /* 0x000fc40006800000 */
[----:B------:R-:W-:Y:S01]  /*02b0*/  FSETP.GEU.AND P4, PT, R16, 1.175494350822287508e-38, PT ;  /* 0x008000001000780b */ /* 0x000fe20003f8e000 */
[----:B------:R-:W-:Y:S01]  /*02c0*/  FADD R18, R30, R17 ;  /* 0x000000111e127221 */ /* 0x000fe20000000000 */
[----:B------:R0:W-:Y:S01]  /*02d0*/  MUFU.RCP R27, R3 ;  /* 0x00000003001b7308 */ /* 0x0001e20000001000 */
[----:B------:R-:W-:Y:S01]  /*02e0*/  FSEL R2, R2, R25, !P6 ;  /* 0x0000001902027208 */ /* 0x000fe20007000000 */
[----:B------:R-:W-:Y:S01]  /*02f0*/  FMUL R22, R17, 16777216 ;  /* 0x4b80000011167820 */ /* 0x000fe20000400000 */
[----:B------:R-:W-:Y:S01]  /*0300*/  FSEL R20, R19, R16, !P4 ;  /* 0x0000001013147208 */ /* 0x000fe20006000000 */
[----:B------:R-:W-:Y:S01]  /*0310*/  FADD R19, R30, R18 ;  /* 0x000000121e137221 */ /* 0x000fe20000000000 */
[C---:B------:R-:W-:Y:S01]  /*0320*/  FMUL R21, R18.reuse, 16777216 ;  /* 0x4b80000012157820 */ /* 0x040fe20000400000 */
[----:B------:R-:W-:Y:S02]  /*0330*/  FSETP.GEU.AND P2, PT, R18, 1.175494350822287508e-38, PT ;  /* 0x008000001200780b */ /* 0x000fe40003f4e000 */
[----:B------:R1:W-:Y:S01]  /*0340*/  MUFU.RCP R26, R20 ;  /* 0x00000014001a7308 */ /* 0x0003e20000001000 */
[----:B0-----:R-:W-:Y:S01]  /*0350*/  FMUL R3, R30, 16777216 ;  /* 0x4b8000001e037820 */ /* 0x001fe20000400000 */
[----:B------:R-:W-:Y:S01]  /*0360*/  FMUL R32, R19, 16777216 ;  /* 0x4b80000013207820 */ /* 0x000fe20000400000 */
[----:B------:R-:W-:-:S02]  /*0370*/  FSETP.GEU.AND P3, PT, R17, 1.175494350822287508e-38, PT ;  /* 0x008000001100780b */ /* 0x000fc40003f6e000 */
[----:B------:R-:W-:Y:S02]  /*0380*/  FSETP.GEU.AND P1, PT, R19, 1.175494350822287508e-38, PT ;  /* 0x008000001300780b */ /* 0x000fe40003f2e000 */
[----:B------:R-:W-:Y:S01]  /*0390*/  FSEL R31, R3, R30, !P6 ;  /* 0x0000001e031f7208 */ /* 0x000fe20007000000 */
[----:B------:R-:W0:Y:S01]  /*03a0*/  MUFU.RCP R2, R2 ;  /* 0x0000000200027308 */ /* 0x000e220000001000 */
[----:B-1----:R-:W-:Y:S01]  /*03b0*/  FADD R20, R30, R19 ;  /* 0x000000131e147221 */ /* 0x002fe20000000000 */
[----:B------:R-:W-:Y:S02]  /*03c0*/  FSEL R21, R21, R18, !P2 ;  /* 0x0000001215157208 */ /* 0x000fe40005000000 */
[----:B------:R-:W-:Y:S01]  /*03d0*/  FSEL R22, R22, R17, !P3 ;  /* 0x0000001116167208 */ /* 0x000fe20005800000 */
[C---:B------:R-:W-:Y:S01]  /*03e0*/  FMUL R33, R20.reuse, 16777216 ;  /* 0x4b80000014217820 */ /* 0x040fe20000400000 */
[----:B------:R-:W-:Y:S02]  /*03f0*/  FSETP.GEU.AND P6, PT, R20, 1.175494350822287508e-38, PT ;  /* 0x008000001400780b */ /* 0x000fe40003fce000 */
[----:B------:R-:W-:Y:S01]  /*0400*/  FSEL R32, R32, R19, !P1 ;  /* 0x0000001320207208 */ /* 0x000fe20004800000 */
[----:B------:R1:W4:Y:S01]  /*0410*/  MUFU.RCP R24, R21 ;  /* 0x0000001500187308 */ /* 0x0003220000001000 */
[----:B------:R-:W-:-:S02]  /*0420*/  FSEL R34, R33, R20, !P6 ;  /* 0x0000001421227208 */ /* 0x000fc40007000000 */
[CC--:B------:R-:W-:Y:S02]  /*0430*/  FSEL R33, R3.reuse, R30.reuse, !P2 ;  /* 0x0000001e03217208 */ /* 0x0c0fe40005000000 */
[CC--:B------:R-:W-:Y:S01]  /*0440*/  FSEL R35, R3.reuse, R30.reuse, !P1 ;  /* 0x0000001e03237208 */ /* 0x0c0fe20004800000 */
[----:B0-----:R-:W-:Y:S02]  /*0450*/  FMUL R31, R2, R31 ;  /* 0x0000001f021f7220 */ /* 0x001fe40000400000 */
[----:B------:R0:W5:Y:S01]  /*0460*/  MUFU.RCP R23, R22 ;  /* 0x0000001600177308 */ /* 0x0001620000001000 */
[CC--:B-1----:R-:W-:Y:S02]  /*0470*/  FSEL R21, R3.reuse, R30.reuse, !P4 ;  /* 0x0000001e03157208 */ /* 0x0c2fe40006000000 */
[CC--:B------:R-:W-:Y:S02]  /*0480*/  FSEL R2, R3.reuse, R30.reuse, !P3 ;  /* 0x0000001e03027208 */ /* 0x0c0fe40005800000 */
[----:B------:R-:W-:Y:S01]  /*0490*/  PLOP3.LUT P1, PT, PT, PT, UP1, 0x40, 0x0 ;  /* 0x000000000000781c */ /* 0x000fe20003f2e818 */
[----:B------:R-:W-:Y:S01]  /*04a0*/  FMUL R26, R26, R21 ;  /* 0x000000151a1a7220 */ /* 0x000fe20000400000 */
[----:B------:R-:W-:Y:S01]  /*04b0*/  PLOP3.LUT P3, PT, PT, PT, UP1, 0x40, 0x0 ;  /* 0x000000000000781c */ /* 0x000fe20003f6e818 */
[----:B------:R-:W1:Y:S01]  /*04c0*/  MUFU.RCP R34, R34 ;  /* 0x0000002200227308 */ /* 0x000e620000001000 */
[----:B0-----:R-:W-:-:S02]  /*04d0*/  FSEL R22, R3, R30, !P5 ;  /* 0x0000001e03167208 */ /* 0x001fc40006800000 */
[----:B------:R-:W-:Y:S02]  /*04e0*/  FSEL R3, R3, R30, !P6 ;  /* 0x0000001e03037208 */ /* 0x000fe40007000000 */
[----:B------:R-:W-:Y:S01]  /*04f0*/  PLOP3.LUT P2, PT, PT, PT, UP1, 0x40, 0x0 ;  /* 0x000000000000781c */ /* 0x000fe20003f4e818 */
[----:B------:R-:W-:Y:S01]  /*0500*/  FMUL R27, R27, R22 ;  /* 0x000000161b1b7220 */ /* 0x000fe20000400000 */
[----:B----4-:R-:W-:Y:S01]  /*0510*/  FMUL R22, R24, R33 ;  /* 0x0000002118167220 */ /* 0x010fe20000400000 */
[----:B------:R-:W0:Y:S01]  /*0520*/  MUFU.RCP R32, R32 ;  /* 0x0000002000207308 */ /* 0x000e220000001000 */
[----:B-----5:R-:W-:Y:S01]  /*0530*/  FMUL R21, R23, R2 ;  /* 0x0000000217157220 */ /* 0x020fe20000400000 */
[----:B------:R-:W-:Y:S01]  /*0540*/  PLOP3.LUT P4, PT, PT, PT, UP1, 0x40, 0x0 ;  /* 0x000000000000781c */ /* 0x000fe20003f8e818 */
[----:B-1----:R-:W-:Y:S01]  /*0550*/  FMUL R24, R34, R3 ;  /* 0x0000000322187220 */ /* 0x002fe20000400000 */
[----:B0-----:R-:W-:Y:S01]  /*0560*/  FMUL R23, R32, R35 ;  /* 0x0000002320177220 */ /* 0x001fe20000400000 */
[C---:B--2---:R-:W-:Y:S01]  /*0570*/  PRMT R34, R9.reuse, 0x7632, R34 ;  /* 0x0000763209227816 */ /* 0x044fe20000000022 */
[----:B------:R-:W-:Y:S01]  /*0580*/  IMAD.U32 R2, R9, 0x10000, RZ ;  /* 0x0001000009027824 */ /* 0x000fe200078e00ff */
[C---:B------:R-:W-:Y:S01]  /*0590*/  PRMT R35, R8.reuse, 0x7632, R35 ;  /* 0x0000763208237816 */ /* 0x040fe20000000023 */
[----:B------:R-:W0:Y:S01]  /*05a0*/  MUFU.RCP R9, R0 ;  /* 0x0000000000097308 */ /* 0x000e220000001000 */
[----:B------:R-:W-:Y:S01]  /*05b0*/  IMAD.U32 R8, R8, 0x10000, RZ ;  /* 0x0001000008087824 */ /* 0x000fe200078e00ff */
[C---:B------:R-:W-:Y:S01]  /*05c0*/  PRMT R33, R10.reuse, 0x7632, R33 ;  /* 0x000076320a217816 */ /* 0x040fe20000000021 */
[----:B------:R-:W-:Y:S01]  /*05d0*/  IMAD.U32 R10, R10, 0x10000, RZ ;  /* 0x000100000a0a7824 */ /* 0x000fe200078e00ff */
[C---:B------:R-:W-:Y:S01]  /*05e0*/  PRMT R32, R11.reuse, 0x7632, R32 ;  /* 0x000076320b207816 */ /* 0x040fe20000000020 */
[----:B------:R-:W-:Y:S01]  /*05f0*/  IMAD.U32 R11, R11, 0x10000, RZ ;  /* 0x000100000b0b7824 */ /* 0x000fe200078e00ff */
[----:B------:R-:W-:Y:S01]  /*0600*/  FSEL R45, R8, RZ, P1 ;  /* 0x000000ff082d7208 */ /* 0x000fe20000800000 */
[C---:B---3--:R-:W-:Y:S01]  /*0610*/  IMAD.U32 R38, R5.reuse, 0x10000, RZ ;  /* 0x0001000005267824 */ /* 0x048fe200078e00ff */
[----:B------:R-:W-:Y:S01]  /*0620*/  PRMT R37, R5, 0x7632, R37 ;  /* 0x0000763205257816 */ /* 0x000fe20000000025 */
[----:B------:R-:W-:Y:S01]  /*0630*/  IMAD.U32 R39, R4, 0x10000, RZ ;  /* 0x0001000004277824 */ /* 0x000fe200078e00ff */
[C---:B------:R-:W-:Y:S01]  /*0640*/  PRMT R5, R6.reuse, 0x7632, R5 ;  /* 0x0000763206057816 */ /* 0x040fe20000000005 */
[----:B------:R-:W-:Y:S01]  /*0650*/  IMAD.U32 R6, R6, 0x10000, RZ ;  /* 0x0001000006067824 */ /* 0x000fe200078e00ff */
[----:B------:R-:W-:Y:S01]  /*0660*/  FSEL R47, R10, RZ, P3 ;  /* 0x000000ff0a2f7208 */ /* 0x000fe20001800000 */
[----:B------:R-:W-:Y:S01]  /*0670*/  IMAD.U32 R41, R7, 0x10000, RZ ;  /* 0x0001000007297824 */ /* 0x000fe200078e00ff */
[----:B------:R-:W-:Y:S01]  /*0680*/  PRMT R40, R4, 0x7632, R40 ;  /* 0x0000763204287816 */ /* 0x000fe20000000028 */
[----:B------:R-:W-:Y:S01]  /*0690*/  FADD R4, -R45, R39 ;  /* 0x000000272d047221 */ /* 0x000fe20000000100 */
[----:B------:R-:W-:Y:S01]  /*06a0*/  FSEL R42, R2, RZ, P2 ;  /* 0x000000ff022a7208 */ /* 0x000fe20001000000 */
[----:B------:R-:W-:Y:S01]  /*06b0*/  FADD R2, -R47, R6 ;  /* 0x000000062f027221 */ /* 0x000fe20000000100 */
[----:B------:R-:W-:Y:S01]  /*06c0*/  FSEL R51, R11, RZ, P4 ;  /* 0x000000ff0b337208 */ /* 0x000fe20002000000 */
[-C--:B0-----:R-:W-:Y:S01]  /*06d0*/  FFMA R8, R4, R9.reuse, R45 ;  /* 0x0000000904087223 */ /* 0x081fe2000000002d */
[----:B------:R-:W-:Y:S01]  /*06e0*/  PRMT R36, R7, 0x7632, R36 ;  /* 0x0000763207247816 */ /* 0x000fe20000000024 */
[----:B------:R-:W-:Y:S01]  /*06f0*/  FADD R3, -R42, R38 ;  /* 0x000000262a037221 */ /* 0x000fe20000000100 */
[-C--:B------:R-:W-:Y:S01]  /*0700*/  FFMA R11, R2, R9.reuse, R47 ;  /* 0x00000009020b7223 */ /* 0x080fe2000000002f */
[----:B------:R-:W-:Y:S01]  /*0710*/  FADD R43, R39, -R8 ;  /* 0x80000008272b7221 */ /* 0x000fe20000000000 */
[----:B------:R-:W-:Y:S01]  /*0720*/  FADD R0, -R51, R41 ;  /* 0x0000002933007221 */ /* 0x000fe20000000100 */
[-C--:B------:R-:W-:Y:S01]  /*0730*/  FFMA R7, R3, R9.reuse, R42 ;  /* 0x0000000903077223 */ /* 0x080fe2000000002a */
[----:B------:R-:W-:Y:S01]  /*0740*/  FADD R39, R6, -R11 ;  /* 0x8000000b06277221 */ /* 0x000fe20000000000 */
[----:B------:R-:W-:Y:S01]  /*0750*/  IMAD.U32 R6, R35, 0x10000, RZ ;  /* 0x0001000023067824 */ /* 0x000fe200078e00ff */
[----:B------:R-:W-:Y:S01]  /*0760*/  PLOP3.LUT P1, PT, PT, PT, UP1, 0x40, 0x0 ;  /* 0x000000000000781c */ /* 0x000fe20003f2e818 */
[----:B------:R-:W-:Y:S01]  /*0770*/  FADD R38, R38, -R7 ;  /* 0x8000000726267221 */ /* 0x000fe20000000000 */
[----:B------:R-:W-:Y:S01]  /*0780*/  FSEL R10, R7, R42, P0 ;  /* 0x0000002a070a7208 */ /* 0x000fe20000000000 */
[----:B------:R-:W-:Y:S01]  /*0790*/  FFMA R42, R0, R9, R51 ;  /* 0x00000009002a7223 */ /* 0x000fe20000000033 */
[----:B------:R-:W-:Y:S01]  /*07a0*/  FSEL R7, R11, R47, P0 ;  /* 0x0000002f0b077208 */ /* 0x000fe20000000000 */
[----:B------:R-:W-:Y:S01]  /*07b0*/  IMAD.U32 R33, R33, 0x10000, RZ ;  /* 0x0001000021217824 */ /* 0x000fe200078e00ff */
[----:B------:R-:W-:Y:S01]  /*07c0*/  FSEL R47, R6, RZ, P1 ;  /* 0x000000ff062f7208 */ /* 0x000fe20000800000 */
[----:B------:R-:W-:Y:S01]  /*07d0*/  IMAD.U32 R34, R34, 0x10000, RZ ;  /* 0x0001000022227824 */ /* 0x000fe200078e00ff */
[----:B------:R-:W-:Y:S01]  /*07e0*/  PLOP3.LUT P1, PT, PT, PT, UP1, 0x40, 0x0 ;  /* 0x000000000000781c */ /* 0x000fe20003f2e818 */
[----:B------:R-:W-:Y:S01]  /*07f0*/  IMAD.U32 R40, R40, 0x10000, RZ ;  /* 0x0001000028287824 */ /* 0x000fe200078e00ff */
[----:B------:R-:W-:Y:S01]  /*0800*/  FSEL R11, R42, R51, P0 ;  /* 0x000000332a0b7208 */ /* 0x000fe20000000000 */
[----:B------:R-:W-:Y:S01]  /*0810*/  FADD R41, R41, -R42 ;  /* 0x8000002a29297221 */ /* 0x000fe20000000000 */
[----:B------:R-:W-:Y:S01]  /*0820*/  PLOP3.LUT P2, PT, PT, PT, UP1, 0x40, 0x0 ;  /* 0x000000000000781c */ /* 0x000fe20003f4e818 */
[----:B------:R-:W-:Y:S01]  /*0830*/  FADD R6, -R47, R40 ;  /* 0x000000282f067221 */ /* 0x000fe20000000100 */
[----:B------:R-:W-:Y:S01]  /*0840*/  FSEL R51, R33, RZ, P1 ;  /* 0x000000ff21337208 */ /* 0x000fe20000800000 */
[----:B------:R-:W-:Y:S01]  /*0850*/  IMAD.U32 R33, R5, 0x10000, RZ ;  /* 0x0001000005217824 */ /* 0x000fe200078e00ff */
[----:B------:R-:W-:Y:S01]  /*0860*/  FSEL R42, R34, RZ, P2 ;  /* 0x000000ff222a7208 */ /* 0x000fe20001000000 */
[----:B------:R-:W-:Y:S01]  /*0870*/  FFMA R35, R4, R43, RZ ;  /* 0x0000002b04237223 */ /* 0x000fe200000000ff */
[----:B------:R-:W-:Y:S01]  /*0880*/  IMAD.U32 R37, R37, 0x10000, RZ ;  /* 0x0001000025257824 */ /* 0x000fe200078e00ff */
[----:B------:R-:W-:Y:S01]  /*0890*/  FADD R4, -R51, R33 ;  /* 0x0000002133047221 */ /* 0x000fe20000000100 */
[----:B------:R-:W-:Y:S01]  /*08a0*/  IMAD.U32 R32, R32, 0x10000, RZ ;  /* 0x0001000020207824 */ /* 0x000fe200078e00ff */
[----:B------:R-:W-:Y:S01]  /*08b0*/  PLOP3.LUT P3, PT, PT, PT, UP1, 0x40, 0x0 ;  /* 0x000000000000781c */ /* 0x000fe20003f6e818 */
[-C--:B------:R-:W-:Y:S01]  /*08c0*/  FFMA R43, R6, R9.reuse, R47 ;  /* 0x00000009062b7223 */ /* 0x080fe2000000002f */
[----:B------:R-:W-:Y:S01]  /*08d0*/  FADD R5, -R42, R37 ;  /* 0x000000252a057221 */ /* 0x000fe20000000100 */
[----:B------:R-:W-:Y:S01]  /*08e0*/  FFMA R34, R4, R9, R51 ;  /* 0x0000000904227223 */ /* 0x000fe20000000033 */
[----:B------:R-:W-:Y:S01]  /*08f0*/  FSEL R8, R8, R45, P0 ;  /* 0x0000002d08087208 */ /* 0x000fe20000000000 */
[----:B------:R-:W-:Y:S01]  /*0900*/  FADD R45, R40, -R43 ;  /* 0x8000002b282d7221 */ /* 0x000fe20000000000 */
[----:B------:R-:W-:Y:S01]  /*0910*/  FSEL R44, R32, RZ, P3 ;  /* 0x000000ff202c7208 */ /* 0x000fe20001800000 */
[----:B------:R-:W-:Y:S01]  /*0920*/  FFMA R32, R5, R9, R42 ;  /* 0x0000000905207223 */ /* 0x000fe2000000002a */
[----:B------:R-:W-:Y:S01]  /*0930*/  FSEL R43, R43, R47, P0 ;  /* 0x0000002f2b2b7208 */ /* 0x000fe20000000000 */
[----:B------:R-:W-:Y:S01]  /*0940*/  FFMA R39, R2, R39, RZ ;  /* 0x0000002702277223 */ /* 0x000fe200000000ff */
[----:B------:R-:W-:Y:S01]  /*0950*/  FADD R33, R33, -R34 ;  /* 0x8000002221217221 */ /* 0x000fe20000000000 */
[----:B------:R-:W-:Y:S01]  /*0960*/  FSEL R2, R34, R51, P0 ;  /* 0x0000003322027208 */ /* 0x000fe20000000000 */
[----:B------:R-:W-:Y:S01]  /*0970*/  FFMA R34, R6, R45, RZ ;  /* 0x0000002d06227223 */ /* 0x000fe200000000ff */
[----:B------:R-:W-:Y:S01]  /*0980*/  FSETP.NEU.AND P1, PT, R25, RZ, PT ;  /* 0x000000ff1900720b */ /* 0x000fe20003f2d000 */
[----:B------:R-:W-:Y:S01]  /*0990*/  FADD R40, R37, -R32 ;  /* 0x8000002025287221 */ /* 0x000fe20000000000 */
[----:B------:R-:W-:Y:S01]  /*09a0*/  FADD R43, -R8, R43 ;  /* 0x0000002b082b7221 */ /* 0x000fe20000000100 */
[----:B------:R-:W-:Y:S01]  /*09b0*/  FADD R34, R35, R34 ;  /* 0x0000002223227221 */ /* 0x000fe20000000000 */
[----:B------:R-:W-:Y:S01]  /*09c0*/  FSEL R31, R31, RZ, P1 ;  /* 0x000000ff1f1f7208 */ /* 0x000fe20000800000 */
[----:B------:R-:W-:Y:S01]  /*09d0*/  FFMA R40, R5, R40, RZ ;  /* 0x0000002805287223 */ /* 0x000fe200000000ff */
[----:B------:R-:W-:Y:S01]  /*09e0*/  FMUL R5, R43, R43 ;  /* 0x0000002b2b057220 */ /* 0x000fe20000400000 */
[----:B------:R-:W-:Y:S01]  /*09f0*/  FSETP.NEU.AND P1, PT, R29, RZ, PT ;  /* 0x000000ff1d00720b */ /* 0x000fe20003f2d000 */
[----:B------:R-:W-:Y:S01]  /*0a00*/  FFMA R38, R3, R38, RZ ;  /* 0x0000002603267223 */ /* 0x000fe200000000ff */
[----:B------:R-:W-:Y:S01]  /*0a10*/  FFMA R43, R43, R31, R8 ;  /* 0x0000001f2b2b7223 */ /* 0x000fe20000000008 */
[----:B------:R-:W-:Y:S01]  /*0a20*/  FSEL R34, R34, RZ, P0 ;  /* 0x000000ff22227208 */ /* 0x000fe20000000000 */
[----:B------:R-:W-:Y:S01]  /*0a30*/  FMUL R5, R30, R5 ;  /* 0x000000051e057220 */ /* 0x000fe20000400000 */
[----:B------:R-:W-:Y:S01]  /*0a40*/  FSEL R27, R27, RZ, P1 ;  /* 0x000000ff1b1b7208 */ /* 0x000fe20000800000 */
[--C-:B------:R-:W-:Y:S01]  /*0a50*/  FADD R10, R10, -R43.reuse ;  /* 0x8000002b0a0a7221 */ /* 0x100fe20000000000 */
[----:B------:R-:W-:Y:S01]  /*0a60*/  FSEL R38, R38, RZ, P0 ;  /* 0x000000ff26267208 */ /* 0x000fe20000000000 */
[----:B------:R-:W-:Y:S01]  /*0a70*/  FFMA R5, R31, R5, R34 ;  /* 0x000000051f057223 */ /* 0x000fe20000000022 */
[----:B------:R-:W-:Y:S01]  /*0a80*/  FSEL R32, R32, R42, P0 ;  /* 0x0000002a20207208 */ /* 0x000fe20000000000 */
[----:B------:R-:W-:Y:S01]  /*0a90*/  FFMA R43, R10, R27, R43 ;  /* 0x0000001b0a2b7223 */ /* 0x000fe2000000002b */
[----:B------:R-:W-:Y:S01]  /*0aa0*/  FSETP.NEU.AND P1, PT, R16, RZ, PT ;  /* 0x000000ff1000720b */ /* 0x000fe20003f2d000 */
[----:B------:R-:W-:Y:S01]  /*0ab0*/  FADD R38, R38, R5 ;  /* 0x0000000526267221 */ /* 0x000fe20000000000 */
[----:B------:R-:W-:Y:S01]  /*0ac0*/  IMAD.U32 R36, R36, 0x10000, RZ ;  /* 0x0001000024247824 */ /* 0x000fe200078e00ff */
[----:B------:R-:W0:Y:S01]  /*0ad0*/  SHFL.BFLY PT, R5, R20, 0x10, 0x1f ;  /* 0x0e001f0014057f89 */ /* 0x000e2200000e0000 */
[----:B------:R-:W-:Y:S01]  /*0ae0*/  FMUL R8, R10, R10 ;  /* 0x0000000a0a087220 */ /* 0x000fe20000400000 */
[----:B------:R-:W-:Y:S01]  /*0af0*/  FSEL R26, R26, RZ, P1 ;  /* 0x000000ff1a1a7208 */ /* 0x000fe20000800000 */
[--C-:B------:R-:W-:Y:S01]  /*0b00*/  FADD R32, R32, -R43.reuse ;  /* 0x8000002b20207221 */ /* 0x100fe20000000000 */
[----:B------:R-:W-:Y:S01]  /*0b10*/  FADD R3, -R44, R36 ;  /* 0x000000242c037221 */ /* 0x000fe20000000100 */
[----:B------:R-:W-:Y:S01]  /*0b20*/  FFMA R33, R4, R33, RZ ;  /* 0x0000002104217223 */ /* 0x000fe200000000ff */
[----:B------:R-:W-:Y:S01]  /*0b30*/  FMUL R8, R25, R8 ;  /* 0x0000000819087220 */ /* 0x000fe20000400000 */
[C---:B------:R-:W-:Y:S01]  /*0b40*/  FMUL R4, R32.reuse, R32 ;  /* 0x0000002020047220 */ /* 0x040fe20000400000 */
[----:B------:R-:W-:Y:S01]  /*0b50*/  FFMA R32, R32, R26, R43 ;  /* 0x0000001a20207223 */ /* 0x000fe2000000002b */
[----:B------:R-:W-:Y:S01]  /*0b60*/  FSETP.NEU.AND P1, PT, R17, RZ, PT ;  /* 0x000000ff1100720b */ /* 0x000fe20003f2d000 */
[----:B------:R-:W-:Y:S01]  /*0b70*/  FFMA R9, R3, R9, R44 ;  /* 0x0000000903097223 */ /* 0x000fe2000000002c */
[----:B------:R-:W-:Y:S01]  /*0b80*/  FSEL R40, R40, RZ, P0 ;  /* 0x000000ff28287208 */ /* 0x000fe20000000000 */
[----:B------:R-:W-:Y:S01]  /*0b90*/  FFMA R27, R27, R8, R38 ;  /* 0x000000081b1b7223 */ /* 0x000fe20000000026 */
[--C-:B------:R-:W-:Y:S01]  /*0ba0*/  FADD R7, R7, -R32.reuse ;  /* 0x8000002007077221 */ /* 0x100fe20000000000 */
[----:B------:R-:W-:Y:S01]  /*0bb0*/  FSEL R21, R21, RZ, P1 ;  /* 0x000000ff15157208 */ /* 0x000fe20000800000 */
[----:B------:R-:W-:Y:S01]  /*0bc0*/  FFMA R41, R0, R41, RZ ;  /* 0x0000002900297223 */ /* 0x000fe200000000ff */
[----:B------:R-:W-:Y:S01]  /*0bd0*/  FADD R6, R36, -R9 ;  /* 0x8000000924067221 */ /* 0x000fe20000000000 */
[----:B------:R-:W-:Y:S01]  /*0be0*/  FSEL R0, R9, R44, P0 ;  /* 0x0000002c09007208 */ /* 0x000fe20000000000 */
[----:B------:R-:W-:Y:S01]  /*0bf0*/  FADD R27, R40, R27 ;  /* 0x0000001b281b7221 */ /* 0x000fe20000000000 */
[----:B------:R-:W-:Y:S01]  /*0c00*/  FMUL R4, R29, R4 ;  /* 0x000000041d047220 */ /* 0x000fe20000400000 */
[C---:B------:R-:W-:Y:S01]  /*0c10*/  FMUL R9, R7.reuse, R7 ;  /* 0x0000000707097220 */ /* 0x040fe20000400000 */
[----:B------:R-:W-:Y:S01]  /*0c20*/  FSETP.NEU.AND P1, PT, R18, RZ, PT ;  /* 0x000000ff1200720b */ /* 0x000fe20003f2d000 */
[----:B------:R-:W-:Y:S01]  /*0c30*/  FFMA R7, R7, R21, R32 ;  /* 0x0000001507077223 */ /* 0x000fe20000000020 */
[----:B------:R-:W-:Y:S01]  /*0c40*/  FSEL R39, R39, RZ, P0 ;  /* 0x000000ff27277208 */ /* 0x000fe20000000000 */
[----:B------:R-:W-:Y:S01]  /*0c50*/  FFMA R4, R26, R4, R27 ;  /* 0x000000041a047223 */ /* 0x000fe2000000001b */
[----:B------:R-:W-:Y:S01]  /*0c60*/  FSEL R22, R22, RZ, P1 ;  /* 0x000000ff16167208 */ /* 0x000fe20000800000 */
[--C-:B------:R-:W-:Y:S01]  /*0c70*/  FADD R2, R2, -R7.reuse ;  /* 0x8000000702027221 */ /* 0x100fe20000000000 */
[----:B------:R-:W-:Y:S01]  /*0c80*/  FMUL R9, R16, R9 ;  /* 0x0000000910097220 */ /* 0x000fe20000400000 */
[----:B------:R-:W-:Y:S01]  /*0c90*/  FADD R4, R39, R4 ;  /* 0x0000000427047221 */ /* 0x000fe20000000000 */
[----:B------:R-:W-:Y:S01]  /*0ca0*/  FSETP.NEU.AND P1, PT, R19, RZ, PT ;  /* 0x000000ff1300720b */ /* 0x000fe20003f2d000 */
[C---:B------:R-:W-:Y:S01]  /*0cb0*/  FMUL R10, R2.reuse, R2 ;  /* 0x00000002020a7220 */ /* 0x040fe20000400000 */
[----:B------:R-:W-:Y:S01]  /*0cc0*/  FFMA R8, R2, R22, R7 ;  /* 0x0000001602087223 */ /* 0x000fe20000000007 */
[----:B------:R-:W-:Y:S01]  /*0cd0*/  FSEL R33, R33, RZ, P0 ;  /* 0x000000ff21217208 */ /* 0x000fe20000000000 */
[----:B0-----:R-:W-:Y:S01]  /*0ce0*/  FADD R2, R20, R5 ;  /* 0x0000000514027221 */ /* 0x001fe20000000000 */
[----:B------:R-:W-:Y:S01]  /*0cf0*/  FFMA R4, R21, R9, R4 ;  /* 0x0000000915047223 */ /* 0x000fe20000000004 */
[----:B------:R-:W-:Y:S01]  /*0d00*/  FADD R11, R11, -R8 ;  /* 0x800000080b0b7221 */ /* 0x000fe20000000000 */
[----:B------:R-:W-:Y:S01]  /*0d10*/  FSEL R23, R23, RZ, P1 ;  /* 0x000000ff17177208 */ /* 0x000fe20000800000 */
[----:B------:R-:W-:Y:S01]  /*0d20*/  FMUL R10, R17, R10 ;  /* 0x0000000a110a7220 */ /* 0x000fe20000400000 */
[----:B------:R-:W-:Y:S01]  /*0d30*/  FADD R33, R33, R4 ;  /* 0x0000000421217221 */ /* 0x000fe20000000000 */
[----:B------:R-:W-:Y:S01]  /*0d40*/  FSETP.GEU.AND P3, PT, |R2|, 1.175494350822287508e-38, PT ;  /* 0x008000000200780b */ /* 0x000fe20003f6e200 */
[----:B------:R-:W-:Y:S01]  /*0d50*/  FFMA R6, R3, R6, RZ ;  /* 0x0000000603067223 */ /* 0x000fe200000000ff */
[----:B------:R-:W-:Y:S01]  /*0d60*/  FMUL R3, R11, R11 ;  /* 0x0000000b0b037220 */ /* 0x000fe20000400000 */
[----:B------:R-:W-:Y:S01]  /*0d70*/  FSEL R41, R41, RZ, P0 ;  /* 0x000000ff29297208 */ /* 0x000fe20000000000 */
[----:B------:R-:W-:Y:S01]  /*0d80*/  FFMA R11, R11, R23, R8 ;  /* 0x000000170b0b7223 */ /* 0x000fe20000000008 */
[----:B------:R-:W-:Y:S01]  /*0d90*/  FSETP.NEU.AND P2, PT, R20, RZ, PT ;  /* 0x000000ff1400720b */ /* 0x000fe20003f4d000 */
[----:B------:R-:W-:Y:S01]  /*0da0*/  FMUL R7, R2, 0.25 ;  /* 0x3e80000002077820 */ /* 0x000fe20000400000 */
[----:B------:R-:W-:Y:S01]  /*0db0*/  FFMA R10, R22, R10, R33 ;  /* 0x0000000a160a7223 */ /* 0x000fe20000000021 */
[----:B------:R-:W-:Y:S01]  /*0dc0*/  FSETP.GT.AND P1, PT, |R2|, 8.50705917302346158658e+37, PT ;  /* 0x7e8000000200780b */ /* 0x000fe20003f24200 */
[----:B------:R-:W0:Y:S01]  /*0dd0*/  SHFL.BFLY PT, R17, R2, 0x8, 0x1f ;  /* 0x0d001f0002117f89 */ /* 0x000e2200000e0000 */
[--C-:B------:R-:W-:Y:S01]  /*0de0*/  FADD R0, R0, -R11.reuse ;  /* 0x8000000b00007221 */ /* 0x100fe20000000000 */
[----:B------:R-:W-:Y:S01]  /*0df0*/  FSEL R24, R24, RZ, P2 ;  /* 0x000000ff18187208 */ /* 0x000fe20001000000 */
[----:B------:R-:W-:Y:S01]  /*0e00*/  FADD R10, R41, R10 ;  /* 0x0000000a290a7221 */ /* 0x000fe20000000000 */
[----:B------:R-:W-:Y:S01]  /*0e10*/  FMUL R3, R18, R3 ;  /* 0x0000000312037220 */ /* 0x000fe20000400000 */
[----:B------:R-:W-:Y:S01]  /*0e20*/  FSEL R8, R7, R2, P1 ;  /* 0x0000000207087208 */ /* 0x000fe20000800000 */
[----:B------:R-:W-:Y:S01]  /*0e30*/  FMUL R4, R0, R0 ;  /* 0x0000000000047220 */ /* 0x000fe20000400000 */
[----:B------:R-:W-:Y:S01]  /*0e40*/  FSEL R6, R6, RZ, P0 ;  /* 0x000000ff06067208 */ /* 0x000fe20000000000 */
[----:B------:R-:W-:Y:S01]  /*0e50*/  FFMA R3, R23, R3, R10 ;  /* 0x0000000317037223 */ /* 0x000fe2000000000a */
[----:B------:R-:W-:Y:S01]  /*0e60*/  FFMA R0, R0, R24, R11 ;  /* 0x0000001800007223 */ /* 0x000fe2000000000b */
[----:B------:R-:W-:Y:S01]  /*0e70*/  @!P3 FMUL R8, R8, 16777216 ;  /* 0x4b8000000808b820 */ /* 0x000fe20000400000 */
[----:B------:R-:W-:Y:S01]  /*0e80*/  FMUL R4, R19, R4 ;  /* 0x0000000413047220 */ /* 0x000fe20000400000 */
[----:B------:R-:W-:Y:S01]  /*0e90*/  FADD R3, R6, R3 ;  /* 0x0000000306037221 */ /* 0x000fe20000000000 */
[----:B------:R-:W-:Y:S01]  /*0ea0*/  @P1 FMUL R5, R5, 0.25 ;  /* 0x3e80000005051820 */ /* 0x000fe20000400000 */
[----:B------:R-:W1:Y:S01]  /*0eb0*/  SHFL.BFLY PT, R7, R0, 0x10, 0x1f ;  /* 0x0e001f0000077f89 */ /* 0x000e6200000e0000 */
[----:B------:R-:W-:Y:S01]  /*0ec0*/  FSETP.NEU.AND P2, PT, R2, RZ, PT ;  /* 0x000000ff0200720b */ /* 0x000fe20003f4d000 */
[----:B------:R-:W2:Y:S01]  /*0ed0*/  MUFU.RCP R8, R8 ;  /* 0x0000000800087308 */ /* 0x000ea20000001000 */
[----:B------:R-:W-:Y:S01]  /*0ee0*/  FFMA R3, R24, R4, R3 ;  /* 0x0000000418037223 */ /* 0x000fe20000000003 */
[----:B------:R-:W-:Y:S01]  /*0ef0*/  @!P3 FMUL R5, R5, 16777216 ;  /* 0x4b8000000505b820 */ /* 0x000fe20000400000 */
[----:B------:R-:W-:Y:S01]  /*0f00*/  ISETP.GE.AND P4, PT, R15, 0x8, PT ;  /* 0x000000080f00780c */ /* 0x000fe20003f86270 */
[----:B------:R-:W-:-:S02]  /*0f10*/  IMAD.MOV.U32 R47, RZ, RZ, 0x7f800000 ;  /* 0x7f800000ff2f7424 */ /* 0x000fc400078e00ff */
[----:B------:R-:W3:Y:S01]  /*0f20*/  SHFL.BFLY PT, R4, R3, 0x10, 0x1f ;  /* 0x0e001f0003047f89 */ /* 0x000ee200000e0000 */
[----:B------:R-:W-:Y:S01]  /*0f30*/  IMAD.MOV.U32 R38, RZ, RZ, -0x800000 ;  /* 0xff800000ff267424 */ /* 0x000fe200078e00ff */
[----:B0-----:R-:W-:Y:S01]  /*0f40*/  FADD R6, R2, R17 ;  /* 0x0000001102067221 */ /* 0x001fe20000000000 */
[----:B------:R-:W-:Y:S02]  /*0f50*/  IMAD.MOV.U32 R45, RZ, RZ, RZ ;  /* 0x000000ffff2d7224 */ /* 0x000fe400078e00ff */
[----:B------:R-:W-:Y:S01]  /*0f60*/  IMAD.MOV.U32 R37, RZ, RZ, 0x7f800000 ;  /* 0x7f800000ff257424 */ /* 0x000fe200078e00ff */
[C---:B------:R-:W-:Y:S01]  /*0f70*/  FMUL R9, R6.reuse, 0.25 ;  /* 0x3e80000006097820 */ /* 0x040fe20000400000 */
[C---:B------:R-:W-:Y:S01]  /*0f80*/  FSETP.GEU.AND P3, PT, |R6|.reuse, 1.175494350822287508e-38, PT ;  /* 0x008000000600780b */ /* 0x040fe20003f6e200 */
[----:B------:R-:W0:Y:S01]  /*0f90*/  SHFL.BFLY PT, R11, R6, 0x4, 0x1f ;  /* 0x0c801f00060b7f89 */ /* 0x000e2200000e0000 */
[----:B------:R-:W-:Y:S01]  /*0fa0*/  FSETP.GT.AND P1, PT, |R6|, 8.50705917302346158658e+37, PT ;  /* 0x7e8000000600780b */ /* 0x000fe20003f24200 */
[----:B--2---:R-:W-:Y:S01]  /*0fb0*/  FMUL R5, R8, R5 ;  /* 0x0000000508057220 */ /* 0x004fe20000400000 */
[----:B------:R-:W-:-:S02]  /*0fc0*/  IMAD.MOV.U32 R39, RZ, RZ, -0x800000 ;  /* 0xff800000ff277424 */ /* 0x000fc400078e00ff */
[----:B------:R-:W-:Y:S01]  /*0fd0*/  FSEL R8, R9, R6, P1 ;  /* 0x0000000609087208 */ /* 0x000fe20000800000 */
[----:B------:R-:W-:Y:S01]  /*0fe0*/  IMAD.MOV.U32 R32, RZ, RZ, -0x800000 ;  /* 0xff800000ff207424 */ /* 0x000fe200078e00ff */
[----:B------:R-:W-:Y:S01]  /*0ff0*/  FSEL R5, R5, RZ, P2 ;  /* 0x000000ff05057208 */ /* 0x000fe20001000000 */
[----:B-1----:R-:W-:Y:S01]  /*1000*/  FADD R7, -R0, R7 ;  /* 0x0000000700077221 */ /* 0x002fe20000000100 */
[----:B------:R-:W-:Y:S01]  /*1010*/  FSETP.NEU.AND P2, PT, R6, RZ, PT ;  /* 0x000000ff0600720b */ /* 0x000fe20003f4d000 */
[----:B------:R-:W-:Y:S02]  /*1020*/  IMAD.MOV.U32 R29, RZ, RZ, -0x800000 ;  /* 0xff800000ff1d7424 */ /* 0x000fe400078e00ff */
[C---:B------:R-:W-:Y:S01]  /*1030*/  FFMA R0, R7.reuse, R5, R0 ;  /* 0x0000000507007223 */ /* 0x040fe20000000000 */
[----:B------:R-:W-:Y:S01]  /*1040*/  FMUL R9, R7, R7 ;  /* 0x0000000707097220 */ /* 0x000fe20000400000 */
[----:B------:R-:W-:Y:S01]  /*1050*/  @!P3 FMUL R8, R8, 16777216 ;  /* 0x4b8000000808b820 */ /* 0x000fe20000400000 */
[----:B------:R-:W-:Y:S01]  /*1060*/  @P1 FMUL R17, R17, 0.25 ;  /* 0x3e80000011111820 */ /* 0x000fe20000400000 */
[----:B---3--:R-:W-:Y:S01]  /*1070*/  FADD R4, R3, R4 ;  /* 0x0000000403047221 */ /* 0x008fe20000000000 */
[----:B------:R-:W-:Y:S01]  /*1080*/  FMUL R9, R20, R9 ;  /* 0x0000000914097220 */ /* 0x000fe20000400000 */
[----:B------:R-:W1:Y:S01]  /*1090*/  SHFL.BFLY PT, R3, R0, 0x8, 0x1f ;  /* 0x0d001f0000037f89 */ /* 0x000e6200000e0000 */
[----:B------:R-:W-:Y:S01]  /*10a0*/  @!P3 FMUL R17, R17, 16777216 ;  /* 0x4b8000001111b820 */ /* 0x000fe20000400000 */
[----:B------:R-:W2:Y:S01]  /*10b0*/  MUFU.RCP R8, R8 ;  /* 0x0000000800087308 */ /* 0x000ea20000001000 */
[----:B------:R-:W-:Y:S01]  /*10c0*/  FFMA R4, R5, R9, R4 ;  /* 0x0000000905047223 */ /* 0x000fe20000000004 */
[----:B------:R-:W-:Y:S01]  /*10d0*/  IMAD.MOV.U32 R33, RZ, RZ, -0x800000 ;  /* 0xff800000ff217424 */ /* 0x000fe200078e00ff */
[----:B0-----:R-:W-:Y:S01]  /*10e0*/  FADD R9, R6, R11 ;  /* 0x0000000b06097221 */ /* 0x001fe20000000000 */
[----:B------:R-:W-:-:S02]  /*10f0*/  IMAD.MOV.U32 R34, RZ, RZ, -0x800000 ;  /* 0xff800000ff227424 */ /* 0x000fc400078e00ff */
[----:B------:R-:W0:Y:S01]  /*1100*/  SHFL.BFLY PT, R5, R4, 0x8, 0x1f ;  /* 0x0d001f0004057f89 */ /* 0x000e2200000e0000 */
[----:B------:R-:W-:Y:S01]  /*1110*/  IMAD.MOV.U32 R35, RZ, RZ, 0x7f800000 ;  /* 0x7f800000ff237424 */ /* 0x000fe200078e00ff */
[C---:B------:R-:W-:Y:S01]  /*1120*/  FMUL R10, R9.reuse, 0.25 ;  /* 0x3e800000090a7820 */ /* 0x040fe20000400000 */
[C---:B------:R-:W-:Y:S01]  /*1130*/  FSETP.GEU.AND P3, PT, |R9|.reuse, 1.175494350822287508e-38, PT ;  /* 0x008000000900780b */ /* 0x040fe20003f6e200 */
[----:B------:R-:W-:Y:S01]  /*1140*/  IMAD.MOV.U32 R36, RZ, RZ, 0x7f800000 ;  /* 0x7f800000ff247424 */ /* 0x000fe200078e00ff */
[----:B------:R-:W-:Y:S01]  /*1150*/  FSETP.GT.AND P1, PT, |R9|, 8.50705917302346158658e+37, PT ;  /* 0x7e8000000900780b */ /* 0x000fe20003f24200 */
[----:B------:R-:W-:Y:S02]  /*1160*/  IMAD.MOV.U32 R41, RZ, RZ, 0x7f800000 ;  /* 0x7f800000ff297424 */ /* 0x000fe400078e00ff */
[----:B------:R-:W-:Y:S01]  /*1170*/  IMAD.MOV.U32 R40, RZ, RZ, 0x7f800000 ;  /* 0x7f800000ff287424 */ /* 0x000fe200078e00ff */
[----:B------:R-:W-:Y:S01]  /*1180*/  FSEL R10, R10, R9, P1 ;  /* 0x000000090a0a7208 */ /* 0x000fe20000800000 */
[----:B--2---:R-:W-:Y:S01]  /*1190*/  FMUL R17, R8, R17 ;  /* 0x0000001108117220 */ /* 0x004fe20000400000 */
[----:B------:R-:W-:Y:S01]  /*11a0*/  IMAD.MOV.U32 R43, RZ, RZ, 0x7f800000 ;  /* 0x7f800000ff2b7424 */ /* 0x000fe200078e00ff */
[----:B------:R-:W2:Y:S01]  /*11b0*/  SHFL.BFLY PT, R8, R9, 0x2, 0x1f ;  /* 0x0c401f0009087f89 */ /* 0x000ea200000e0000 */
[----:B------:R-:W-:-:S02]  /*11c0*/  IMAD.MOV.U32 R42, RZ, RZ, 0x7f800000 ;  /* 0x7f800000ff2a7424 */ /* 0x000fc400078e00ff */
[----:B------:R-:W-:Y:S01]  /*11d0*/  FSEL R17, R17, RZ, P2 ;  /* 0x000000ff11117208 */ /* 0x000fe20001000000 */
[----:B-1----:R-:W-:Y:S01]  /*11e0*/  FADD R3, -R0, R3 ;  /* 0x0000000300037221 */ /* 0x002fe20000000100 */
[----:B------:R-:W-:Y:S01]  /*11f0*/  @!P3 FMUL R10, R10, 16777216 ;  /* 0x4b8000000a0ab820 */ /* 0x000fe20000400000 */
[----:B------:R-:W-:Y:S01]  /*1200*/  @P1 FMUL R11, R11, 0.25 ;  /* 0x3e8000000b0b1820 */ /* 0x000fe20000400000 */
[----:B------:R-:W-:Y:S01]  /*1210*/  FSETP.NEU.AND P2, PT, R9, RZ, PT ;  /* 0x000000ff0900720b */ /* 0x000fe20003f4d000 */
[C---:B------:R-:W-:Y:S01]  /*1220*/  FFMA R0, R3.reuse, R17, R0 ;  /* 0x0000001103007223 */ /* 0x040fe20000000000 */
[----:B------:R-:W-:Y:S01]  /*1230*/  FMUL R7, R3, R3 ;  /* 0x0000000303077220 */ /* 0x000fe20000400000 */
[----:B------:R-:W-:Y:S01]  /*1240*/  @!P3 FMUL R11, R11, 16777216 ;  /* 0x4b8000000b0bb820 */ /* 0x000fe20000400000 */
[----:B------:R-:W1:Y:S01]  /*1250*/  MUFU.RCP R10, R10 ;  /* 0x0000000a000a7308 */ /* 0x000e620000001000 */
[----:B0-----:R-:W-:Y:S01]  /*1260*/  FADD R4, R4, R5 ;  /* 0x0000000504047221 */ /* 0x001fe20000000000 */
[----:B------:R-:W-:Y:S01]  /*1270*/  FMUL R7, R2, R7 ;  /* 0x0000000702077220 */ /* 0x000fe20000400000 */
[----:B------:R-:W0:Y:S03]  /*1280*/  SHFL.BFLY PT, R3, R0, 0x4, 0x1f ;  /* 0x0c801f0000037f89 */ /* 0x000e2600000e0000 */
[----:B------:R-:W-:-:S05]  /*1290*/  FFMA R4, R17, R7, R4 ;  /* 0x0000000711047223 */ /* 0x000fca0000000004 */
[----:B------:R-:W3:Y:S01]  /*12a0*/  SHFL.BFLY PT, R5, R4, 0x4, 0x1f ;  /* 0x0c801f0004057f89 */ /* 0x000ee200000e0000 */
[----:B--2---:R-:W-:Y:S01]  /*12b0*/  FADD R2, R9, R8 ;  /* 0x0000000809027221 */ /* 0x004fe20000000000 */
[----:B-1----:R-:W-:-:S03]  /*12c0*/  FMUL R11, R10, R11 ;  /* 0x0000000b0a0b7220 */ /* 0x002fc60000400000 */
[C---:B------:R-:W-:Y:S01]  /*12d0*/  FMUL R7, R2.reuse, 0.25 ;  /* 0x3e80000002077820 */ /* 0x040fe20000400000 */
[C---:B------:R-:W-:Y:S01]  /*12e0*/  FSETP.GEU.AND P3, PT, |R2|.reuse, 1.175494350822287508e-38, PT ;  /* 0x008000000200780b */ /* 0x040fe20003f6e200 */
[----:B------:R-:W1:Y:S01]  /*12f0*/  SHFL.BFLY PT, R17, R2, 0x1, 0x1f ;  /* 0x0c201f0002117f89 */ /* 0x000e6200000e0000 */
[----:B------:R-:W-:Y:S02]  /*1300*/  FSETP.GT.AND P1, PT, |R2|, 8.50705917302346158658e+37, PT ;  /* 0x7e8000000200780b */ /* 0x000fe40003f24200 */
[----:B------:R-:W-:Y:S02]  /*1310*/  FSEL R11, R11, RZ, P2 ;  /* 0x000000ff0b0b7208 */ /* 0x000fe40001000000 */
[----:B------:R-:W-:Y:S01]  /*1320*/  FSEL R10, R7, R2, P1 ;  /* 0x00000002070a7208 */ /* 0x000fe20000800000 */
[----:B0-----:R-:W-:-:S04]  /*1330*/  FADD R3, -R0, R3 ;  /* 0x0000000300037221 */ /* 0x001fc80000000100 */
[C---:B------:R-:W-:Y:S01]  /*1340*/  FMUL R7, R3.reuse, R3 ;  /* 0x0000000303077220 */ /* 0x040fe20000400000 */
[----:B------:R-:W-:Y:S01]  /*1350*/  FFMA R0, R3, R11, R0 ;  /* 0x0000000b03007223 */ /* 0x000fe20000000000 */
[----:B------:R-:W-:Y:S02]  /*1360*/  @!P3 FMUL R10, R10, 16777216 ;  /* 0x4b8000000a0ab820 */ /* 0x000fe40000400000 */
[----:B------:R-:W-:Y:S01]  /*1370*/  @P1 FMUL R8, R8, 0.25 ;  /* 0x3e80000008081820 */ /* 0x000fe20000400000 */
[----:B------:R-:W-:Y:S01]  /*1380*/  FMUL R7, R6, R7 ;  /* 0x0000000706077220 */ /* 0x000fe20000400000 */
[----:B---3--:R-:W-:Y:S01]  /*1390*/  FADD R4, R4, R5 ;  /* 0x0000000504047221 */ /* 0x008fe20000000000 */
[----:B------:R-:W0:Y:S01]  /*13a0*/  SHFL.BFLY PT, R3, R0, 0x2, 0x1f ;  /* 0x0c401f0000037f89 */ /* 0x000e2200000e0000 */
[----:B------:R-:W-:Y:S01]  /*13b0*/  @!P3 FMUL R8, R8, 16777216 ;  /* 0x4b8000000808b820 */ /* 0x000fe20000400000 */
[C---:B------:R-:W-:Y:S01]  /*13c0*/  FSETP.NEU.AND P1, PT, R2.reuse, RZ, PT ;  /* 0x000000ff0200720b */ /* 0x040fe20003f2d000 */
[----:B------:R-:W-:Y:S01]  /*13d0*/  FFMA R4, R11, R7, R4 ;  /* 0x000000070b047223 */ /* 0x000fe20000000004 */
[----:B------:R-:W-:Y:S01]  /*13e0*/  LOP3.LUT P3, RZ, R15, 0x1f, RZ, 0xc0, !PT ;  /* 0x0000001f0fff7812 */ /* 0x000fe2000786c0ff */
[----:B------:R-:W2:Y:S01]  /*13f0*/  MUFU.RCP R7, R10 ;  /* 0x0000000a00077308 */ /* 0x000ea20000001000 */
[----:B-1----:R-:W-:-:S02]  /*1400*/  FADD R11, R2, R17 ;  /* 0x00000011020b7221 */ /* 0x002fc40000000000 */
[----:B------:R-:W1:Y:S03]  /*1410*/  SHFL.BFLY PT, R5, R4, 0x2, 0x1f ;  /* 0x0c401f0004057f89 */ /* 0x000e6600000e0000 */
[----:B------:R-:W-:Y:S01]  /*1420*/  FSETP.GEU.AND P2, PT, |R11|, 1.175494350822287508e-38, PT ;  /* 0x008000000b00780b */ /* 0x000fe20003f4e200 */
[----:B--2---:R-:W-:Y:S01]  /*1430*/  FMUL R7, R7, R8 ;  /* 0x0000000807077220 */ /* 0x004fe20000400000 */
[----:B------:R-:W-:Y:S01]  /*1440*/  FMUL R8, R11, 0.25 ;  /* 0x3e8000000b087820 */ /* 0x000fe20000400000 */
[----:B0-----:R-:W-:-:S03]  /*1450*/  FADD R3, -R0, R3 ;  /* 0x0000000300037221 */ /* 0x001fc60000000100 */
[----:B------:R-:W-:Y:S02]  /*1460*/  FSEL R7, R7, RZ, P1 ;  /* 0x000000ff07077208 */ /* 0x000fe40000800000 */
[----:B------:R-:W-:Y:S01]  /*1470*/  FSETP.GT.AND P1, PT, |R11|, 8.50705917302346158658e+37, PT ;  /* 0x7e8000000b00780b */ /* 0x000fe20003f24200 */
[C---:B------:R-:W-:Y:S02]  /*1480*/  FMUL R6, R3.reuse, R3 ;  /* 0x0000000303067220 */ /* 0x040fe40000400000 */
[----:B------:R-:W-:Y:S01]  /*1490*/  FFMA R0, R3, R7, R0 ;  /* 0x0000000703007223 */ /* 0x000fe20000000000 */
[----:B------:R-:W-:Y:S01]  /*14a0*/  FSEL R8, R8, R11, P1 ;  /* 0x0000000b08087208 */ /* 0x000fe20000800000 */
[----:B-1----:R-:W-:Y:S01]  /*14b0*/  FADD R4, R4, R5 ;  /* 0x0000000504047221 */ /* 0x002fe20000000000 */
[----:B------:R-:W-:Y:S02]  /*14c0*/  FMUL R6, R9, R6 ;  /* 0x0000000609067220 */ /* 0x000fe40000400000 */
[----:B------:R-:W0:Y:S01]  /*14d0*/  SHFL.BFLY PT, R3, R0, 0x1, 0x1f ;  /* 0x0c201f0000037f89 */ /* 0x000e2200000e0000 */
[----:B------:R-:W-:Y:S01]  /*14e0*/  @!P2 FMUL R8, R8, 16777216 ;  /* 0x4b8000000808a820 */ /* 0x000fe20000400000 */
[----:B------:R-:W-:Y:S01]  /*14f0*/  FFMA R4, R7, R6, R4 ;  /* 0x0000000607047223 */ /* 0x000fe20000000004 */
[----:B------:R-:W-:-:S02]  /*1500*/  SHF.R.U32.HI R6, RZ, 0x3, R15 ;  /* 0x00000003ff067819 */ /* 0x000fc4000001160f */
[----:B------:R-:W-:Y:S01]  /*1510*/  @P1 FMUL R17, R17, 0.25 ;  /* 0x3e80000011111820 */ /* 0x000fe20000400000 */
[----:B------:R-:W-:Y:S01]  /*1520*/  FSETP.NEU.AND P1, PT, R11, RZ, PT ;  /* 0x000000ff0b00720b */ /* 0x000fe20003f2d000 */
[----:B------:R-:W1:Y:S01]  /*1530*/  SHFL.BFLY PT, R5, R4, 0x1, 0x1f ;  /* 0x0c201f0004057f89 */ /* 0x000e6200000e0000 */
[----:B------:R-:W2:Y:S01]  /*1540*/  MUFU.RCP R8, R8 ;  /* 0x0000000800087308 */ /* 0x000ea20000001000 */
[----:B------:R-:W-:Y:S01]  /*1550*/  @!P2 FMUL R17, R17, 16777216 ;  /* 0x4b8000001111a820 */ /* 0x000fe20000400000 */
[----:B------:R-:W-:-:S05]  /*1560*/  LOP3.LUT R6, R6, 0x1c, RZ, 0xc0, !PT ;  /* 0x0000001c06067812 */ /* 0x000fca00078ec0ff */
[----:B------:R-:W-:Y:S01]  /*1570*/  @!P3 STS [R6+0x40], R11 ;  /* 0x0000400b0600b388 */ /* 0x000fe20000000800 */
[----:B0-----:R-:W-:Y:S01]  /*1580*/  FADD R3, -R0, R3 ;  /* 0x0000000300037221 */ /* 0x001fe20000000100 */
[----:B--2---:R-:W-:-:S03]  /*1590*/  FMUL R17, R8, R17 ;  /* 0x0000001108117220 */ /* 0x004fc60000400000 */
[----:B------:R-:W-:Y:S02]  /*15a0*/  FMUL R7, R3, R3 ;  /* 0x0000000303077220 */ /* 0x000fe40000400000 */
[----:B------:R-:W-:Y:S01]  /*15b0*/  FSEL R17, R17, RZ, P1 ;  /* 0x000000ff11117208 */ /* 0x000fe20000800000 */
[----:B-1----:R-:W-:Y:S01]  /*15c0*/  FADD R4, R4, R5 ;  /* 0x0000000504047221 */ /* 0x002fe20000000000 */
[----:B------:R-:W-:-:S03]  /*15d0*/  FMUL R7, R2, R7 ;  /* 0x0000000702077220 */ /* 0x000fc60000400000 */
[----:B------:R-:W-:Y:S01]  /*15e0*/  FFMA R9, R3, R17, R0 ;  /* 0x0000001103097223 */ /* 0x000fe20000000000 */
[----:B------:R-:W-:-:S04]  /*15f0*/  FFMA R7, R17, R7, R4 ;  /* 0x0000000711077223 */ /* 0x000fc80000000004 */
[----:B------:R-:W-:Y:S04]  /*1600*/  @!P3 STS [R6], R9 ;  /* 0x000000090600b388 */ /* 0x000fe80000000800 */
[----:B------:R-:W-:Y:S04]  /*1610*/  @!P3 STS [R6+0x20], R7 ;  /* 0x000020070600b388 */ /* 0x000fe80000000800 */
[----:B------:R-:W-:Y:S06]  /*1620*/  BAR.SYNC.DEFER_BLOCKING 0x0 ;  /* 0x0000000000007b1d */ /* 0x000fec0000010000 */
[----:B------:R-:W0:Y:S04]  /*1630*/  @!P4 LDS R12, [R15.X4+0x40] ;  /* 0x000040000f0cc984 */ /* 0x000e280000004800 */
[----:B------:R-:W1:Y:S04]  /*1640*/  @!P4 LDS R13, [R15.X4] ;  /* 0x000000000f0dc984 */ /* 0x000e680000004800 */
[----:B------:R-:W-:Y:S04]  /*1650*/  @!P4 LDS R14, [R15.X4+0x20] ;  /* 0x000020000f0ec984 */ /* 0x000fe80000004800 */
[----:B0-----:R-:W0:Y:S04]  /*1660*/  SHFL.BFLY PT, R5, R12, 0x4, 0x1f ;  /* 0x0c801f000c057f89 */ /* 0x001e2800000e0000 */
[----:B-1----:R-:W1:Y:S01]  /*1670*/  SHFL.BFLY PT, R0, R13, 0x4, 0x1f ;  /* 0x0c801f000d007f89 */ /* 0x002e6200000e0000 */
[----:B0-----:R-:W-:-:S04]  /*1680*/  FADD R2, R12, R5 ;  /* 0x000000050c027221 */ /* 0x001fc80000000000 */
[C---:B------:R-:W-:Y:S01]  /*1690*/  FMUL R3, R2.reuse, 0.25 ;  /* 0x3e80000002037820 */ /* 0x040fe20000400000 */
[C---:B------:R-:W-:Y:S01]  /*16a0*/  FSETP.GEU.AND P2, PT, |R2|.reuse, 1.175494350822287508e-38, PT ;  /* 0x008000000200780b */ /* 0x040fe20003f4e200 */
[----:B------:R-:W0:Y:S01]  /*16b0*/  SHFL.BFLY PT, R9, R2, 0x2, 0x1f ;  /* 0x0c401f0002097f89 */ /* 0x000e2200000e0000 */
[----:B------:R-:W-:Y:S01]  /*16c0*/  FSETP.GT.AND P1, PT, |R2|, 8.50705917302346158658e+37, PT ;  /* 0x7e8000000200780b */ /* 0x000fe20003f24200 */
[----:B-1----:R-:W-:-:S03]  /*16d0*/  FADD R0, -R13, R0 ;  /* 0x000000000d007221 */ /* 0x002fc60000000100 */
[----:B------:R-:W-:Y:S01]  /*16e0*/  FSEL R4, R3, R2, P1 ;  /* 0x0000000203047208 */ /* 0x000fe20000800000 */
[----:B------:R-:W-:Y:S01]  /*16f0*/  FMUL R7, R0, R0 ;  /* 0x0000000000077220 */ /* 0x000fe20000400000 */
[----:B------:R-:W1:Y:S03]  /*1700*/  SHFL.BFLY PT, R3, R14, 0x4, 0x1f ;  /* 0x0c801f000e037f89 */ /* 0x000e6600000e0000 */
[----:B------:R-:W-:Y:S02]  /*1710*/  FMUL R7, R12, R7 ;  /* 0x000000070c077220 */ /* 0x000fe40000400000 */
[----:B------:R-:W-:Y:S02]  /*1720*/  @!P2 FMUL R4, R4, 16777216 ;  /* 0x4b8000000404a820 */ /* 0x000fe40000400000 */
[----:B------:R-:W-:-:S04]  /*1730*/  @P1 FMUL R5, R5, 0.25 ;  /* 0x3e80000005051820 */ /* 0x000fc80000400000 */
[----:B------:R-:W2:Y:S01]  /*1740*/  MUFU.RCP R4, R4 ;  /* 0x0000000400047308 */ /* 0x000ea20000001000 */
[----:B------:R-:W-:Y:S01]  /*1750*/  @!P2 FMUL R5, R5, 16777216 ;  /* 0x4b8000000505a820 */ /* 0x000fe20000400000 */
[C---:B------:R-:W-:Y:S01]  /*1760*/  FSETP.NEU.AND P2, PT, R2.reuse, RZ, PT ;  /* 0x000000ff0200720b */ /* 0x040fe20003f4d000 */
[----:B0-----:R-:W-:-:S04]  /*1770*/  FADD R6, R2, R9 ;  /* 0x0000000902067221 */ /* 0x001fc80000000000 */
[C---:B------:R-:W-:Y:S01]  /*1780*/  FMUL R11, R6.reuse, 0.25 ;  /* 0x3e800000060b7820 */ /* 0x040fe20000400000 */
[C---:B------:R-:W-:Y:S01]  /*1790*/  FSETP.GEU.AND P5, PT, |R6|.reuse, 1.175494350822287508e-38, PT ;  /* 0x008000000600780b */ /* 0x040fe20003fae200 */
[----:B------:R-:W0:Y:S01]  /*17a0*/  SHFL.BFLY PT, R17, R6, 0x1, 0x1f ;  /* 0x0c201f0006117f89 */ /* 0x000e2200000e0000 */
[----:B------:R-:W-:Y:S01]  /*17b0*/  FSETP.GT.AND P1, PT, |R6|, 8.50705917302346158658e+37, PT ;  /* 0x7e8000000600780b */ /* 0x000fe20003f24200 */
[----:B-1----:R-:W-:Y:S01]  /*17c0*/  FADD R14, R14, R3 ;  /* 0x000000030e0e7221 */ /* 0x002fe20000000000 */
[----:B--2---:R-:W-:Y:S02]  /*17d0*/  FMUL R5, R4, R5 ;  /* 0x0000000504057220 */ /* 0x004fe40000400000 */
[----:B------:R-:W-:-:S03]  /*17e0*/  FSEL R11, R11, R6, P1 ;  /* 0x000000060b0b7208 */ /* 0x000fc60000800000 */
[----:B------:R-:W-:-:S04]  /*17f0*/  FSEL R5, R5, RZ, P2 ;  /* 0x000000ff05057208 */ /* 0x000fc80001000000 */
[----:B------:R-:W-:Y:S01]  /*1800*/  @!P5 FMUL R11, R11, 16777216 ;  /* 0x4b8000000b0bd820 */ /* 0x000fe20000400000 */
[----:B------:R-:W-:Y:S01]  /*1810*/  FFMA R0, R0, R5, R13 ;  /* 0x0000000500007223 */ /* 0x000fe2000000000d */
[----:B------:R-:W-:Y:S02]  /*1820*/  FFMA R7, R5, R7, R14 ;  /* 0x0000000705077223 */ /* 0x000fe4000000000e */
[----:B------:R-:W1:Y:S01]  /*1830*/  MUFU.RCP R8, R11 ;  /* 0x0000000b00087308 */ /* 0x000e620000001000 */
[----:B------:R-:W-:Y:S01]  /*1840*/  @P1 FMUL R9, R9, 0.25 ;  /* 0x3e80000009091820 */ /* 0x000fe20000400000 */
[C---:B------:R-:W-:Y:S01]  /*1850*/  FSETP.NEU.AND P1, PT, R6.reuse, RZ, PT ;  /* 0x000000ff0600720b */ /* 0x040fe20003f2d000 */
[----:B------:R-:W2:Y:S02]  /*1860*/  SHFL.BFLY PT, R3, R0, 0x2, 0x1f ;  /* 0x0c401f0000037f89 */ /* 0x000ea400000e0000 */
[----:B------:R-:W-:Y:S02]  /*1870*/  @!P5 FMUL R9, R9, 16777216 ;  /* 0x4b8000000909d820 */ /* 0x000fe40000400000 */
[----:B------:R-:W3:Y:S01]  /*1880*/  SHFL.BFLY PT, R4, R7, 0x2, 0x1f ;  /* 0x0c401f0007047f89 */ /* 0x000ee200000e0000 */
[----:B0-----:R-:W-:-:S05]  /*1890*/  FADD R10, R6, R17 ;  /* 0x00000011060a7221 */ /* 0x001fca0000000000 */
[----:B------:R-:W-:Y:S01]  /*18a0*/  FSETP.GEU.AND P2, PT, |R10|, 1.175494350822287508e-38, PT ;  /* 0x008000000a00780b */ /* 0x000fe20003f4e200 */
[----:B-1----:R-:W-:Y:S01]  /*18b0*/  FMUL R8, R8, R9 ;  /* 0x0000000908087220 */ /* 0x002fe20000400000 */
[----:B------:R-:W-:-:S04]  /*18c0*/  FMUL R9, R10, 0.25 ;  /* 0x3e8000000a097820 */ /* 0x000fc80000400000 */
[----:B------:R-:W-:Y:S02]  /*18d0*/  FSEL R8, R8, RZ, P1 ;  /* 0x000000ff08087208 */ /* 0x000fe40000800000 */
[----:B------:R-:W-:Y:S01]  /*18e0*/  FSETP.GT.AND P1, PT, |R10|, 8.50705917302346158658e+37, PT ;  /* 0x7e8000000a00780b */ /* 0x000fe20003f24200 */
[----:B--2---:R-:W-:-:S03]  /*18f0*/  FADD R3, -R0, R3 ;  /* 0x0000000300037221 */ /* 0x004fc60000000100 */
[----:B------:R-:W-:Y:S01]  /*1900*/  FSEL R9, R9, R10, P1 ;  /* 0x0000000a09097208 */ /* 0x000fe20000800000 */
[C---:B------:R-:W-:Y:S01]  /*1910*/  FMUL R5, R3.reuse, R3 ;  /* 0x0000000303057220 */ /* 0x040fe20000400000 */
[----:B------:R-:W-:Y:S01]  /*1920*/  FFMA R0, R3, R8, R0 ;  /* 0x0000000803007223 */ /* 0x000fe20000000000 */
[----:B---3--:R-:W-:Y:S02]  /*1930*/  FADD R7, R7, R4 ;  /* 0x0000000407077221 */ /* 0x008fe40000000000 */
[----:B------:R-:W-:Y:S01]  /*1940*/  @!P2 FMUL R9, R9, 16777216 ;  /* 0x4b8000000909a820 */ /* 0x000fe20000400000 */
[----:B------:R-:W-:-:S03]  /*1950*/  FMUL R5, R2, R5 ;  /* 0x0000000502057220 */ /* 0x000fc60000400000 */
[----:B------:R-:W-:Y:S01]  /*1960*/  @P1 FMUL R17, R17, 0.25 ;  /* 0x3e80000011111820 */ /* 0x000fe20000400000 */
[----:B------:R-:W0:Y:S01]  /*1970*/  SHFL.BFLY PT, R3, R0, 0x1, 0x1f ;  /* 0x0c201f0000037f89 */ /* 0x000e2200000e0000 */
[----:B------:R-:W1:Y:S01]  /*1980*/  MUFU.RCP R4, R9 ;  /* 0x0000000900047308 */ /* 0x000e620000001000 */
[----:B------:R-:W-:Y:S01]  /*1990*/  FFMA R5, R8, R5, R7 ;  /* 0x0000000508057223 */ /* 0x000fe20000000007 */
[----:B------:R-:W-:Y:S01]  /*19a0*/  @!P2 FMUL R17, R17, 16777216 ;  /* 0x4b8000001111a820 */ /* 0x000fe20000400000 */
[C---:B------:R-:W-:Y:S02]  /*19b0*/  LOP3.LUT P1, RZ, R15.reuse, 0x7, RZ, 0xc0, !PT ;  /* 0x000000070fff7812 */ /* 0x040fe4000782c0ff */
[----:B------:R-:W-:Y:S01]  /*19c0*/  FSETP.NEU.AND P2, PT, R10, RZ, PT ;  /* 0x000000ff0a00720b */ /* 0x000fe20003f4d000 */
[----:B------:R-:W2:Y:S01]  /*19d0*/  SHFL.BFLY PT, R2, R5, 0x1, 0x1f ;  /* 0x0c201f0005027f89 */ /* 0x000ea200000e0000 */
[----:B------:R-:W-:Y:S01]  /*19e0*/  ISETP.LT.AND P1, PT, R15, 0x8, !P1 ;  /* 0x000000080f00780c */ /* 0x000fe20004f21270 */
[----:B-1----:R-:W-:-:S12]  /*19f0*/  FMUL R4, R4, R17 ;  /* 0x0000001104047220 */ /* 0x002fd80000400000 */
[----:B------:R-:W-:Y:S01]  /*1a00*/  @P1 STS [R15.X4+0x40], R10 ;  /* 0x0000400a0f001388 */ /* 0x000fe20000004800 */
[----:B------:R-:W-:Y:S01]  /*1a10*/  FSEL R4, R4, RZ, P2 ;  /* 0x000000ff04047208 */ /* 0x000fe20001000000 */
[----:B0-----:R-:W-:-:S04]  /*1a20*/  FADD R3, -R0, R3 ;  /* 0x0000000300037221 */ /* 0x001fc80000000100 */
[C---:B------:R-:W-:Y:S01]  /*1a30*/  FMUL R11, R3.reuse, R3 ;  /* 0x00000003030b7220 */ /* 0x040fe20000400000 */
[----:B------:R-:W-:Y:S01]  /*1a40*/  FFMA R0, R3, R4, R0 ;  /* 0x0000000403007223 */ /* 0x000fe20000000000 */
[----:B------:R-:W-:Y:S01]  /*1a50*/  IMAD.MOV.U32 R3, RZ, RZ, 0x39aaaaab ;  /* 0x39aaaaabff037424 */ /* 0x000fe200078e00ff */
[----:B--2---:R-:W-:Y:S01]  /*1a60*/  FADD R7, R5, R2 ;  /* 0x0000000205077221 */ /* 0x004fe20000000000 */
[----:B------:R-:W-:Y:S02]  /*1a70*/  FMUL R11, R6, R11 ;  /* 0x0000000b060b7220 */ /* 0x000fe40000400000 */
[----:B------:R0:W-:Y:S02]  /*1a80*/  @P1 STS [R15.X4], R0 ;  /* 0x000000000f001388 */ /* 0x0001e40000004800 */
[----:B------:R-:W-:-:S05]  /*1a90*/  FFMA R4, R4, R11, R7 ;  /* 0x0000000b04047223 */ /* 0x000fca0000000007 */
[----:B------:R-:W-:Y:S01]  /*1aa0*/  @P1 STS [R15.X4+0x20], R4 ;  /* 0x000020040f001388 */ /* 0x000fe20000004800 */
[----:B0-----:R-:W-:-:S03]  /*1ab0*/  IMAD.MOV.U32 R0, RZ, RZ, -0x800000 ;  /* 0xff800000ff007424 */ /* 0x001fc600078e00ff */
[----:B------:R-:W-:Y:S06]  /*1ac0*/  BAR.SYNC.DEFER_BLOCKING 0x0 ;  /* 0x0000000000007b1d */ /* 0x000fec0000010000 */
[----:B------:R-:W0:Y:S04]  /*1ad0*/  LDS R2, [0x20] ;  /* 0x00002000ff027984 */ /* 0x000e280000000800 */
[----:B------:R-:W1:Y:S01]  /*1ae0*/  LDS R44, [RZ] ;  /* 0x00000000ff2c7984 */ /* 0x000e620000000800 */
[----:B0-----:R-:W-:-:S04]  /*1af0*/  FFMA R2, R2, R3, 9.9999999747524270788e-07 ;  /* 0x358637bd02027423 */ /* 0x001fc80000000003 */
[----:B-1----:R0:W2:Y:S03]  /*1b00*/  MUFU.RSQ R46, R2 ;  /* 0x00000002002e7308 */ /* 0x0020a60000001400 */
.L_x_0:
[----:B------:R-:W-:Y:S01]  /*1b10*/  LOP3.LUT R52, R28, UR4, RZ, 0xfc, !PT ;  /* 0x000000041c347c12 */ /* 0x000fe2000f8efcff */
[----:B------:R-:W-:Y:S01]  /*1b20*/  CS2R R4, SRZ ;  /* 0x0000000000047805 */ /* 0x000fe2000001ff00 */
[----:B------:R-:W-:Y:S01]  /*1b30*/  CS2R R6, SRZ ;  /* 0x0000000000067805 */ /* 0x000fe2000001ff00 */
[----:B------:R-:W-:Y:S01]  /*1b40*/  CS2R R24, SRZ ;  /* 0x0000000000187805 */ /* 0x000fe2000001ff00 */
[C---:B------:R-:W-:Y:S01]  /*1b50*/  ISETP.GE.U32.AND P2, PT, R52.reuse, 0xc00, PT ;  /* 0x00000c003400780c */ /* 0x040fe20003f46070 */
[----:B------:R-:W-:Y:S01]  /*1b60*/  CS2R R26, SRZ ;  /* 0x00000000001a7805 */ /* 0x000fe2000001ff00 */
[C---:B0-----:R-:W-:Y:S02]  /*1b70*/  LEA R2, P6, R52.reuse, c[0x0][0x170], 0x1 ;  /* 0x00005c0034027a11 */ /* 0x041fe400078c08ff */
[----:B------:R-:W-:Y:S02]  /*1b80*/  ISETP.GE.U32.AND.EX P2, PT, R45, RZ, PT, P2 ;  /* 0x000000ff2d00720c */ /* 0x000fe40003f46120 */
[----:B------:R-:W-:-:S02]  /*1b90*/  LEA.HI.X R3, R52, c[0x0][0x174], R45, 0x1, P6 ;  /* 0x00005d0034037a11 */ /* 0x000fc400030f0c2d */
[----:B------:R-:W-:-:S04]  /*1ba0*/  LEA R30, P5, R52, c[0x0][0x168], 0x2 ;  /* 0x00005a00341e7a11 */ /* 0x000fc800078a10ff */
[----:B------:R-:W-:-:S05]  /*1bb0*/  LEA.HI.X R31, R52, c[0x0][0x16c], R45, 0x2, P5 ;  /* 0x00005b00341f7a11 */ /* 0x000fca00028f142d */
[----:B------:R0:W3:Y:S04]  /*1bc0*/  @!P2 LDG.E.EL.128 R4, [R2.64+0x1800] ;  /* 0x0018000c0204a981 */ /* 0x0000e8000c2e1d00 */
[----:B------:R-:W4:Y:S01]  /*1bd0*/  @!P2 LDG.E.EL.128 R24, [R30.64+0x3000] ;  /* 0x0030000c1e18a981 */ /* 0x000f22000c2e1d00 */
[----:B------:R-:W-:Y:S01]  /*1be0*/  CS2R R8, SRZ ;  /* 0x0000000000087805 */ /* 0x000fe2000001ff00 */
[----:B------:R-:W-:-:S06]  /*1bf0*/  CS2R R10, SRZ ;  /* 0x00000000000a7805 */ /* 0x000fcc000001ff00 */
[----:B------:R1:W5:Y:S01]  /*1c00*/  @!P2 LDG.E.EL.128 R8, [R30.64+0x3010] ;  /* 0x0030100c1e08a981 */ /* 0x000362000c2e1d00 */
[----:B------:R-:W-:Y:S01]  /*1c10*/  CS2R R12, SRZ ;  /* 0x00000000000c7805 */ /* 0x000fe2000001ff00 */
[----:B------:R-:W-:Y:S01]  /*1c20*/  CS2R R14, SRZ ;  /* 0x00000000000e7805 */ /* 0x000fe2000001ff00 */
[----:B------:R-:W-:Y:S01]  /*1c30*/  CS2R R16, SRZ ;  /* 0x0000000000107805 */ /* 0x000fe2000001ff00 */
[----:B------:R-:W-:Y:S01]  /*1c40*/  CS2R R18, SRZ ;  /* 0x0000000000127805 */ /* 0x000fe2000001ff00 */
[----:B------:R-:W-:Y:S01]  /*1c50*/  CS2R R20, SRZ ;  /* 0x0000000000147805 */ /* 0x000fe2000001ff00 */
[----:B------:R-:W-:Y:S01]  /*1c60*/  CS2R R22, SRZ ;  /* 0x0000000000167805 */ /* 0x000fe2000001ff00 */
[----:B------:R-:W-:Y:S01]  /*1c70*/  PLOP3.LUT P5, PT, PT, PT, UP1, 0x40, 0x0 ;  /* 0x000000000000781c */ /* 0x000fe20003fae818 */
[----:B--2---:R1:W2:Y:S04]  /*1c80*/  @!P2 LDG.E.EL.128 R12, [R30.64] ;  /* 0x0000000c1e0ca981 */ /* 0x0042a8000c2e1d00 */
[----:B------:R1:W2:Y:S04]  /*1c90*/  @!P2 LDG.E.EL.128 R16, [R30.64+0x10] ;  /* 0x0000100c1e10a981 */ /* 0x0002a8000c2e1d00 */
[----:B------:R0:W2:Y:S01]  /*1ca0*/  @!P2 LDG.E.EL.128 R20, [R2.64] ;  /* 0x0000000c0214a981 */ /* 0x0000a2000c2e1d00 */
[----:B------:R-:W-:Y:S01]  /*1cb0*/  ISETP.LT.U32.AND P2, PT, R52, 0xc00, PT ;  /* 0x00000c003400780c */ /* 0x000fe20003f41070 */
[----:B------:R-:W-:-:S03]  /*1cc0*/  UMOV UR10, 0x2 ;  /* 0x00000002000a7882 */ /* 0x000fc60000000000 */
[----:B------:R-:W-:Y:S01]  /*1cd0*/  ISETP.LT.U32.AND.EX P2, PT, R45, RZ, P5, P2 ;  /* 0x000000ff2d00720c */ /* 0x000fe20002f41120 */
[----:B0-----:R-:W-:Y:S02]  /*1ce0*/  IMAD.U32 R2, RZ, RZ, UR10 ;  /* 0x0000000aff027e24 */ /* 0x001fe4000f8e00ff */
[C---:B---3--:R-:W-:Y:S01]  /*1cf0*/  IMAD.U32 R51, R4.reuse, 0x10000, RZ ;  /* 0x0001000004337824 */ /* 0x048fe200078e00ff */
[----:B------:R-:W-:Y:S01]  /*1d00*/  PRMT R4, R4, 0x7632, R4 ;  /* 0x0000763204047816 */ /* 0x000fe20000000004 */
[----:B------:R-:W-:Y:S02]  /*1d10*/  IMAD.U32 R3, R6, 0x10000, RZ ;  /* 0x0001000006037824 */ /* 0x000fe400078e00ff */
[----:B----4-:R-:W-:Y:S01]  /*1d20*/  FADD R50, R51, R24 ;  /* 0x0000001833327221 */ /* 0x010fe20000000000 */
[C---:B------:R-:W-:Y:S01]  /*1d30*/  IMAD.U32 R51, R5.reuse, 0x10000, RZ ;  /* 0x0001000005337824 */ /* 0x040fe200078e00ff */
[----:B------:R-:W-:Y:S01]  /*1d40*/  PRMT R5, R5, 0x7632, R5 ;  /* 0x0000763205057816 */ /* 0x000fe20000000005 */
[----:B------:R-:W-:-:S02]  /*1d50*/  IMAD.U32 R24, R4, 0x10000, RZ ;  /* 0x0001000004187824 */ /* 0x000fc400078e00ff */
[----:B------:R-:W-:Y:S02]  /*1d60*/  FADD R4, R51, R26 ;  /* 0x0000001a33047221 */ /* 0x000fe40000000000 */
[----:B-1----:R-:W-:Y:S01]  /*1d70*/  FADD R30, R24, R25 ;  /* 0x00000019181e7221 */ /* 0x002fe20000000000 */
[----:B------:R-:W-:Y:S01]  /*1d80*/  IMAD.U32 R25, RZ, RZ, UR11 ;  /* 0x0000000bff197e24 */ /* 0x000fe2000f8e00ff */
[----:B-----5:R-:W-:Y:S01]  /*1d90*/  FADD R8, R3, R8 ;  /* 0x0000000803087221 */ /* 0x020fe20000000000 */
[----:B------:R-:W-:Y:S02]  /*1da0*/  IMAD.U32 R24, R5, 0x10000, RZ ;  /* 0x0001000005187824 */ /* 0x000fe400078e00ff */
[----:B------:R-:W-:Y:S02]  /*1db0*/  IMAD R5, R25, 0xc00, R52 ;  /* 0x00000c0019057824 */ /* 0x000fe400078e0234 */
[----:B------:R-:W-:Y:S02]  /*1dc0*/  FADD R31, R24, R27 ;  /* 0x0000001b181f7221 */ /* 0x000fe40000000000 */
[----:B------:R-:W-:Y:S01]  /*1dd0*/  CS2R R24, SRZ ;  /* 0x0000000000187805 */ /* 0x000fe2000001ff00 */
[----:B------:R-:W-:Y:S01]  /*1de0*/  CS2R R26, SRZ ;  /* 0x00000000001a7805 */ /* 0x000fe2000001ff00 */
[----:B------:R-:W-:-:S05]  /*1df0*/  IMAD.WIDE R2, R5, R2, c[0x0][0x160] ;  /* 0x0000580005027625 */ /* 0x000fca00078e0202 */
[----:B------:R0:W3:Y:S01]  /*1e00*/  @P2 LDG.E.EF.128 R24, [R2.64] ;  /* 0x0000000c02182981 */ /* 0x0000e2000c0e1d00 */
[----:B------:R-:W-:Y:S01]  /*1e10*/  PRMT R51, R7, 0x7632, R51 ;  /* 0x0000763207337816 */ /* 0x000fe20000000033 */
[----:B------:R-:W-:Y:S01]  /*1e20*/  FADD R50, R50, 1 ;  /* 0x3f80000032327421 */ /* 0x000fe20000000000 */
[----:B------:R-:W-:Y:S01]  /*1e30*/  PRMT R6, R6, 0x7632, R6 ;  /* 0x0000763206067816 */ /* 0x000fe20000000006 */
[----:B------:R-:W-:Y:S01]  /*1e40*/  FADD R8, R8, 1 ;  /* 0x3f80000008087421 */ /* 0x000fe20000000000 */
[----:B------:R-:W-:Y:S01]  /*1e50*/  FADD R4, R4, 1 ;  /* 0x3f80000004047421 */ /* 0x000fe20000000000 */
[----:B------:R-:W-:Y:S01]  /*1e60*/  IMAD.U32 R52, R51, 0x10000, RZ ;  /* 0x0001000033347824 */ /* 0x000fe200078e00ff */
[----:B------:R-:W-:Y:S01]  /*1e70*/  FADD R31, R31, 1 ;  /* 0x3f8000001f1f7421 */ /* 0x000fe20000000000 */
[C---:B--2---:R-:W-:Y:S01]  /*1e80*/  IMAD.U32 R51, R20.reuse, 0x10000, RZ ;  /* 0x0001000014337824 */ /* 0x044fe200078e00ff */
[----:B------:R-:W-:Y:S01]  /*1e90*/  PRMT R20, R20, 0x7632, R20 ;  /* 0x0000763214147816 */ /* 0x000fe20000000014 */
[C---:B0-----:R-:W-:Y:S01]  /*1ea0*/  IMAD.U32 R3, R21.reuse, 0x10000, RZ ;  /* 0x0001000015037824 */ /* 0x041fe200078e00ff */
[----:B------:R-:W-:Y:S01]  /*1eb0*/  PRMT R21, R21, 0x7632, R21 ;  /* 0x0000763215157816 */ /* 0x000fe20000000015 */
[----:B------:R-:W-:Y:S01]  /*1ec0*/  FADD R12, R51, R12 ;  /* 0x0000000c330c7221 */ /* 0x000fe20000000000 */
[C---:B------:R-:W-:Y:S01]  /*1ed0*/  IMAD.U32 R51, R22.reuse, 0x10000, RZ ;  /* 0x0001000016337824 */ /* 0x040fe200078e00ff */
[----:B------:R-:W-:Y:S01]  /*1ee0*/  PRMT R22, R22, 0x7632, R22 ;  /* 0x0000763216167816 */ /* 0x000fe20000000016 */
[----:B------:R-:W-:Y:S01]  /*1ef0*/  FADD R14, R3, R14 ;  /* 0x0000000e030e7221 */ /* 0x000fe20000000000 */
[----:B------:R-:W-:Y:S01]  /*1f00*/  IMAD.U32 R2, R21, 0x10000, RZ ;  /* 0x0001000015027824 */ /* 0x000fe200078e00ff */
[----:B------:R-:W-:Y:S01]  /*1f10*/  PRMT R3, R23, 0x7632, R3 ;  /* 0x0000763217037816 */ /* 0x000fe20000000003 */
[----:B------:R-:W-:Y:S01]  /*1f20*/  IMAD.U32 R6, R6, 0x10000, RZ ;  /* 0x0001000006067824 */ /* 0x000fe200078e00ff */
[----:B------:R-:W-:Y:S01]  /*1f30*/  FADD R16, R51, R16 ;  /* 0x0000001033107221 */ /* 0x000fe20000000000 */
[----:B------:R-:W-:Y:S01]  /*1f40*/  FADD R15, R2, R15 ;  /* 0x0000000f020f7221 */ /* 0x000fe20000000000 */
[----:B------:R-:W-:Y:S01]  /*1f50*/  IMAD.U32 R22, R22, 0x10000, RZ ;  /* 0x0001000016167824 */ /* 0x000fe200078e00ff */
[----:B------:R-:W-:Y:S01]  /*1f60*/  FADD R9, R6, R9 ;  /* 0x0000000906097221 */ /* 0x000fe20000000000 */
[----:B------:R-:W-:Y:S01]  /*1f70*/  IMAD.U32 R6, R3, 0x10000, RZ ;  /* 0x0001000003067824 */ /* 0x000fe200078e00ff */
[----:B------:R-:W-:Y:S01]  /*1f80*/  FSETP.NAN.AND P5, PT, R43, R43, PT ;  /* 0x0000002b2b00720b */ /* 0x000fe20003fa8000 */
[----:B------:R-:W-:Y:S01]  /*1f90*/  FADD R21, R22, R17 ;  /* 0x0000001116157221 */ /* 0x000fe20000000000 */
[----:B------:R-:W-:Y:S01]  /*1fa0*/  IMAD.U32 R20, R20, 0x10000, RZ ;  /* 0x0001000014147824 */ /* 0x000fe200078e00ff */
[----:B------:R-:W-:Y:S01]  /*1fb0*/  FADD R19, R6, R19 ;  /* 0x0000001306137221 */ /* 0x000fe20000000000 */
[----:B------:R-:W-:Y:S01]  /*1fc0*/  FADD R30, R30, 1 ;  /* 0x3f8000001e1e7421 */ /* 0x000fe20000000000 */
[----:B------:R-:W-:Y:S01]  /*1fd0*/  FADD R11, R52, R11 ;  /* 0x0000000b340b7221 */ /* 0x000fe20000000000 */
[----:B------:R-:W-:Y:S01]  /*1fe0*/  FADD R13, R20, R13 ;  /* 0x0000000d140d7221 */ /* 0x000fe20000000000 */
[----:B------:R-:W-:Y:S01]  /*1ff0*/  IMAD.U32 R23, R23, 0x10000, RZ ;  /* 0x0001000017177824 */ /* 0x000fe200078e00ff */
[----:B------:R-:W-:Y:S01]  /*2000*/  UMOV UR4, 0x800 ;  /* 0x0000080000047882 */ /* 0x000fe20000000000 */
[----:B------:R-:W-:-:S02]  /*2010*/  FADD R11, R11, 1 ;  /* 0x3f8000000b0b7421 */ /* 0x000fc40000000000 */
[----:B------:R-:W-:Y:S01]  /*2020*/  FADD R18, R23, R18 ;  /* 0x0000001217127221 */ /* 0x000fe20000000000 */
[----:B---3--:R-:W-:Y:S01]  /*2030*/  PRMT R2, R26, 0x7632, R2 ;  /* 0x000076321a027816 */ /* 0x008fe20000000002 */
[C---:B------:R-:W-:Y:S01]  /*2040*/  IMAD.U32 R3, R24.reuse, 0x10000, RZ ;  /* 0x0001000018037824 */ /* 0x040fe200078e00ff */
[----:B------:R-:W-:-:S03]  /*2050*/  PRMT R24, R24, 0x7632, R24 ;  /* 0x0000763218187816 */ /* 0x000fc60000000018 */
[----:B------:R-:W-:Y:S01]  /*2060*/  IMAD.U32 R17, R2, 0x10000, RZ ;  /* 0x0001000002117824 */ /* 0x000fe200078e00ff */
[----:B------:R-:W-:-:S03]  /*2070*/  FADD R3, -R44, R3 ;  /* 0x000000032c037221 */ /* 0x000fc60000000100 */
[----:B------:R-:W-:Y:S01]  /*2080*/  FADD R17, -R44, R17 ;  /* 0x000000112c117221 */ /* 0x000fe20000000100 */
[----:B------:R-:W-:-:S03]  /*2090*/  FMUL R3, R46, R3 ;  /* 0x000000032e037220 */ /* 0x000fc60000400000 */
[----:B------:R-:W-:Y:S01]  /*20a0*/  FMUL R6, R46, R17 ;  /* 0x000000112e067220 */ /* 0x000fe20000400000 */
[----:B------:R-:W-:Y:S01]  /*20b0*/  FADD R17, R9, 1 ;  /* 0x3f80000009117421 */ /* 0x000fe20000000000 */
[----:B------:R-:W-:Y:S01]  /*20c0*/  IMAD.U32 R9, R26, 0x10000, RZ ;  /* 0x000100001a097824 */ /* 0x000fe200078e00ff */
[----:B------:R-:W-:Y:S01]  /*20d0*/  FFMA R12, R3, R50, R12 ;  /* 0x00000032030c7223 */ /* 0x000fe2000000000c */
[C---:B------:R-:W-:Y:S01]  /*20e0*/  IMAD.U32 R3, R25.reuse, 0x10000, RZ ;  /* 0x0001000019037824 */ /* 0x040fe200078e00ff */
[----:B------:R-:W-:Y:S01]  /*20f0*/  PRMT R25, R25, 0x7632, R25 ;  /* 0x0000763219197816 */ /* 0x000fe20000000019 */
[----:B------:R-:W-:Y:S01]  /*2100*/  FADD R9, -R44, R9 ;  /* 0x000000092c097221 */ /* 0x000fe20000000100 */
[----:B------:R-:W-:Y:S01]  /*2110*/  FFMA R6, R6, R17, R21 ;  /* 0x0000001106067223 */ /* 0x000fe20000000015 */
[----:B------:R-:W-:Y:S02]  /*2120*/  FADD R3, -R44, R3 ;  /* 0x000000032c037221 */ /* 0x000fe40000000100 */
[C---:B------:R-:W-:Y:S01]  /*2130*/  FMUL R9, R46.reuse, R9 ;  /* 0x000000092e097220 */ /* 0x040fe20000400000 */
[----:B------:R-:W-:Y:S01]  /*2140*/  IMAD.U32 R25, R25, 0x10000, RZ ;  /* 0x0001000019197824 */ /* 0x000fe200078e00ff */
[----:B------:R-:W-:Y:S01]  /*2150*/  FMUL R17, R46, R3 ;  /* 0x000000032e117220 */ /* 0x000fe20000400000 */
[----:B------:R-:W-:Y:S01]  /*2160*/  FSETP.GEU.AND P6, PT, R42, R6, PT ;  /* 0x000000062a00720b */ /* 0x000fe20003fce000 */
[----:B------:R-:W-:Y:S01]  /*2170*/  FFMA R3, R9, R8, R16 ;  /* 0x0000000809037223 */ /* 0x000fe20000000010 */
[----:B------:R-:W-:Y:S01]  /*2180*/  FADD R25, -R44, R25 ;  /* 0x000000192c197221 */ /* 0x000fe20000000100 */
[----:B------:R-:W-:Y:S01]  /*2190*/  FFMA R14, R17, R4, R14 ;  /* 0x00000004110e7223 */ /* 0x000fe2000000000e */
[----:B------:R-:W-:Y:S01]  /*21a0*/  FSEL R17, R42, R6, !P6 ;  /* 0x000000062a117208 */ /* 0x000fe20007000000 */
[----:B------:R-:W-:Y:S01]  /*21b0*/  IMAD.U32 R9, R24, 0x10000, RZ ;  /* 0x0001000018097824 */ /* 0x000fe200078e00ff */
[----:B------:R-:W-:Y:S01]  /*21c0*/  FSETP.GEU.AND P6, PT, R43, R3, PT ;  /* 0x000000032b00720b */ /* 0x000fe20003fce000 */
[----:B------:R-:W-:Y:S01]  /*21d0*/  FMUL R2, R46, R25 ;  /* 0x000000192e027220 */ /* 0x000fe20000400000 */
[----:B------:R-:W-:Y:S01]  /*21e0*/  PRMT R8, R27, 0x7632, R8 ;  /* 0x000076321b087816 */ /* 0x000fe20000000008 */
[----:B------:R-:W-:Y:S01]  /*21f0*/  FADD R9, -R44, R9 ;  /* 0x000000092c097221 */ /* 0x000fe20000000100 */
[C---:B------:R-:W-:Y:S01]  /*2200*/  FSEL R4, R43.reuse, R3, !P6 ;  /* 0x000000032b047208 */ /* 0x040fe20007000000 */
[----:B------:R-:W-:Y:S01]  /*2210*/  FFMA R15, R2, R31, R15 ;  /* 0x0000001f020f7223 */ /* 0x000fe2000000000f */
[----:B------:R-:W-:Y:S01]  /*2220*/  FSETP.NAN.AND P6, PT, R42, R42, PT ;  /* 0x0000002a2a00720b */ /* 0x000fe20003fc8000 */
[----:B------:R-:W-:Y:S01]  /*2230*/  FMUL R2, R46, R9 ;  /* 0x000000092e027220 */ /* 0x000fe20000400000 */
[----:B------:R-:W-:Y:S01]  /*2240*/  @P2 FSEL R43, R43, R4, P5 ;  /* 0x000000042b2b2208 */ /* 0x000fe20002800000 */
[----:B------:R-:W-:Y:S01]  /*2250*/  IMAD.U32 R27, R27, 0x10000, RZ ;  /* 0x000100001b1b7824 */ /* 0x000fe200078e00ff */
[----:B------:R-:W-:Y:S01]  /*2260*/  @P2 FSEL R42, R42, R17, P6 ;  /* 0x000000112a2a2208 */ /* 0x000fe20003000000 */
[----:B------:R-:W-:Y:S01]  /*2270*/  IMAD.U32 R17, R8, 0x10000, RZ ;  /* 0x0001000008117824 */ /* 0x000fe200078e00ff */
[-C--:B------:R-:W-:Y:S01]  /*2280*/  FSETP.GEU.AND P5, PT, R40, R15.reuse, PT ;  /* 0x0000000f2800720b */ /* 0x080fe20003fae000 */
[----:B------:R-:W-:Y:S01]  /*2290*/  FFMA R13, R2, R30, R13 ;  /* 0x0000001e020d7223 */ /* 0x000fe2000000000d */
[CC--:B------:R-:W-:Y:S01]  /*22a0*/  FSETP.GEU.AND P6, PT, R41.reuse, R14.reuse, PT ;  /* 0x0000000e2900720b */ /* 0x0c0fe20003fce000 */
[----:B------:R-:W-:Y:S01]  /*22b0*/  FADD R17, -R44, R17 ;  /* 0x000000112c117221 */ /* 0x000fe20000000100 */
[----:B------:R-:W-:Y:S01]  /*22c0*/  FSEL R9, R40, R15, !P5 ;  /* 0x0000000f28097208 */ /* 0x000fe20006800000 */
[----:B------:R-:W-:Y:S01]  /*22d0*/  FADD R27, -R44, R27 ;  /* 0x0000001b2c1b7221 */ /* 0x000fe20000000100 */
[C---:B------:R-:W-:Y:S01]  /*22e0*/  FSETP.NAN.AND P5, PT, R41.reuse, R41, PT ;  /* 0x000000292900720b */ /* 0x040fe20003fa8000 */
[----:B------:R-:W-:Y:S01]  /*22f0*/  IMAD.U32 R8, RZ, RZ, UR10 ;  /* 0x0000000aff087e24 */ /* 0x000fe2000f8e00ff */
[----:B------:R-:W-:Y:S01]  /*2300*/  FSEL R4, R41, R14, !P6 ;  /* 0x0000000e29047208 */ /* 0x000fe20007000000 */
[----:B------:R-:W-:Y:S01]  /*2310*/  FMUL R27, R46, R27 ;  /* 0x0000001b2e1b7220 */ /* 0x000fe20000400000 */
[----:B------:R-:W-:-:S02]  /*2320*/  FSETP.NAN.AND P6, PT, R40, R40, PT ;  /* 0x000000282800720b */ /* 0x000fc40003fc8000 */
[----:B------:R-:W-:Y:S01]  /*2330*/  @P2 FSEL R41, R41, R4, P5 ;  /* 0x0000000429292208 */ /* 0x000fe20002800000 */
[----:B------:R-:W-:Y:S01]  /*2340*/  FMUL R4, R46, R17 ;  /* 0x000000112e047220 */ /* 0x000fe20000400000 */
[C---:B------:R-:W-:Y:S02]  /*2350*/  FSETP.GT.AND P5, PT, R39.reuse, R13, PT ;  /* 0x0000000d2700720b */ /* 0x040fe40003fa4000 */
[----:B------:R-:W-:Y:S01]  /*2360*/  @P2 FSEL R40, R40, R9, P6 ;  /* 0x0000000928282208 */ /* 0x000fe20003000000 */
[----:B------:R-:W-:Y:S01]  /*2370*/  FFMA R11, R4, R11, R19 ;  /* 0x0000000b040b7223 */ /* 0x000fe20000000013 */
[----:B------:R-:W-:Y:S01]  /*2380*/  FSETP.NAN.AND P6, PT, R39, R39, PT ;  /* 0x000000272700720b */ /* 0x000fe20003fc8000 */
[----:B------:R-:W-:Y:S01]  /*2390*/  IMAD.U32 R9, R7, 0x10000, RZ ;  /* 0x0001000007097824 */ /* 0x000fe200078e00ff */
[----:B------:R-:W-:Y:S02]  /*23a0*/  FSEL R2, R39, R13, P5 ;  /* 0x0000000d27027208 */ /* 0x000fe40002800000 */
[----:B------:R-:W-:Y:S01]  /*23b0*/  FSETP.GT.AND P5, PT, R38, R12, PT ;  /* 0x0000000c2600720b */ /* 0x000fe20003fa4000 */
[----:B------:R-:W-:Y:S01]  /*23c0*/  FADD R9, R9, R10 ;  /* 0x0000000a09097221 */ /* 0x000fe20000000000 */
[----:B------:R-:W-:-:S02]  /*23d0*/  @P2 FSEL R39, R39, R2, P6 ;  /* 0x0000000227272208 */ /* 0x000fc40003000000 */
[C---:B------:R-:W-:Y:S02]  /*23e0*/  FSETP.NAN.AND P6, PT, R38.reuse, R38, PT ;  /* 0x000000262600720b */ /* 0x040fe40003fc8000 */
[C---:B------:R-:W-:Y:S02]  /*23f0*/  FSEL R7, R38.reuse, R12, P5 ;  /* 0x0000000c26077208 */ /* 0x040fe40002800000 */
[C---:B------:R-:W-:Y:S02]  /*2400*/  FSETP.GEU.AND P5, PT, R37.reuse, R11, PT ;  /* 0x0000000b2500720b */ /* 0x040fe40003fae000 */
[----:B------:R-:W-:Y:S02]  /*2410*/  @P2 FSEL R38, R38, R7, P6 ;  /* 0x0000000726262208 */ /* 0x000fe40003000000 */
[C---:B------:R-:W-:Y:S02]  /*2420*/  FSETP.NAN.AND P6, PT, R37.reuse, R37, PT ;  /* 0x000000252500720b */ /* 0x040fe40003fc8000 */
[----:B------:R-:W-:-:S02]  /*2430*/  FSEL R2, R37, R11, !P5 ;  /* 0x0000000b25027208 */ /* 0x000fc40006800000 */
[CC--:B------:R-:W-:Y:S02]  /*2440*/  FSETP.GEU.AND P5, PT, R36.reuse, R13.reuse, PT ;  /* 0x0000000d2400720b */ /* 0x0c0fe40003fae000 */
[----:B------:R-:W-:Y:S01]  /*2450*/  @P2 FSEL R37, R37, R2, P6 ;  /* 0x0000000225252208 */ /* 0x000fe20003000000 */
[----:B------:R-:W-:Y:S01]  /*2460*/  FADD R2, R9, 1 ;  /* 0x3f80000009027421 */ /* 0x000fe20000000000 */
[C---:B------:R-:W-:Y:S02]  /*2470*/  FSETP.NAN.AND P6, PT, R36.reuse, R36, PT ;  /* 0x000000242400720b */ /* 0x040fe40003fc8000 */
[C---:B------:R-:W-:Y:S01]  /*2480*/  FSEL R7, R36.reuse, R13, !P5 ;  /* 0x0000000d24077208 */ /* 0x040fe20006800000 */
[----:B------:R-:W-:Y:S01]  /*2490*/  FFMA R18, R27, R2, R18 ;  /* 0x000000021b127223 */ /* 0x000fe20000000012 */
[----:B------:R-:W-:Y:S02]  /*24a0*/  FSETP.NAN.AND P5, PT, R35, R35, PT ;  /* 0x000000232300720b */ /* 0x000fe40003fa8000 */
[----:B------:R-:W-:-:S02]  /*24b0*/  @P2 FSEL R36, R36, R7, P6 ;  /* 0x0000000724242208 */ /* 0x000fc40003000000 */
[----:B------:R-:W-:-:S04]  /*24c0*/  FSETP.GEU.AND P6, PT, R35, R12, PT ;  /* 0x0000000c2300720b */ /* 0x000fc80003fce000 */
[C---:B------:R-:W-:Y:S02]  /*24d0*/  FSEL R4, R35.reuse, R12, !P6 ;  /* 0x0000000c23047208 */ /* 0x040fe40007000000 */
[CC--:B------:R-:W-:Y:S02]  /*24e0*/  FSETP.GT.AND P6, PT, R34.reuse, R11.reuse, PT ;  /* 0x0000000b2200720b */ /* 0x0c0fe40003fc4000 */
[----:B------:R-:W-:Y:S02]  /*24f0*/  @P2 FSEL R35, R35, R4, P5 ;  /* 0x0000000423232208 */ /* 0x000fe40002800000 */
[C---:B------:R-:W-:Y:S02]  /*2500*/  FSETP.NAN.AND P5, PT, R34.reuse, R34, PT ;  /* 0x000000222200720b */ /* 0x040fe40003fa8000 */
[----:B------:R-:W-:Y:S02]  /*2510*/  FSEL R7, R34, R11, P6 ;  /* 0x0000000b22077208 */ /* 0x000fe40003000000 */
[----:B------:R-:W-:-:S02]  /*2520*/  FSETP.GT.AND P6, PT, R33, R18, PT ;  /* 0x000000122100720b */ /* 0x000fc40003fc4000 */
[----:B------:R-:W-:Y:S02]  /*2530*/  @P2 FSEL R34, R34, R7, P5 ;  /* 0x0000000722222208 */ /* 0x000fe40002800000 */
[C---:B------:R-:W-:Y:S02]  /*2540*/  FSETP.NAN.AND P5, PT, R33.reuse, R33, PT ;  /* 0x000000212100720b */ /* 0x040fe40003fa8000 */
[----:B------:R-:W-:Y:S02]  /*2550*/  FSEL R2, R33, R18, P6 ;  /* 0x0000001221027208 */ /* 0x000fe40003000000 */
[----:B------:R-:W-:Y:S02]  /*2560*/  FSETP.GT.AND P6, PT, R29, R6, PT ;  /* 0x000000061d00720b */ /* 0x000fe40003fc4000 */
[----:B------:R-:W-:Y:S02]  /*2570*/  @P2 FSEL R33, R33, R2, P5 ;  /* 0x0000000221212208 */ /* 0x000fe40002800000 */
[----:B------:R-:W-:-:S02]  /*2580*/  FSETP.GT.AND P5, PT, R32, R3, PT ;  /* 0x000000032000720b */ /* 0x000fc40003fa4000 */
[C---:B------:R-:W-:Y:S02]  /*2590*/  FSEL R2, R29.reuse, R6, P6 ;  /* 0x000000061d027208 */ /* 0x040fe40003000000 */
[C---:B------:R-:W-:Y:S02]  /*25a0*/  FSETP.NAN.AND P6, PT, R32.reuse, R32, PT ;  /* 0x000000202000720b */ /* 0x040fe40003fc8000 */
[C---:B------:R-:W-:Y:S02]  /*25b0*/  FSEL R7, R32.reuse, R3, P5 ;  /* 0x0000000320077208 */ /* 0x040fe40002800000 */
[----:B------:R-:W-:Y:S02]  /*25c0*/  FSETP.NAN.AND P5, PT, R29, R29, PT ;  /* 0x0000001d1d00720b */ /* 0x000fe40003fa8000 */
[----:B------:R-:W-:Y:S02]  /*25d0*/  @P2 FSEL R32, R32, R7, P6 ;  /* 0x0000000720202208 */ /* 0x000fe40003000000 */
[----:B------:R-:W-:-:S02]  /*25e0*/  FSETP.GT.AND P6, PT, R0, R15, PT ;  /* 0x0000000f0000720b */ /* 0x000fc40003fc4000 */
[----:B------:R-:W-:Y:S02]  /*25f0*/  @P2 FSEL R29, R29, R2, P5 ;  /* 0x000000021d1d2208 */ /* 0x000fe40002800000 */
[----:B------:R-:W-:Y:S01]  /*2600*/  F2FP.BF16.PACK_AB R6, R6, R3 ;  /* 0x000000030606723e */ /* 0x000fe200000010ff */
[----:B------:R-:W-:Y:S01]  /*2610*/  IMAD.WIDE R2, R5, R8, c[0x0][0x178] ;  /* 0x00005e0005027625 */ /* 0x000fe200078e0208 */
[----:B------:R-:W-:Y:S02]  /*2620*/  F2FP.BF16.PACK_AB R5, R15, R14 ;  /* 0x0000000e0f05723e */ /* 0x000fe400000010ff */
[----:B------:R-:W-:Y:S02]  /*2630*/  F2FP.BF16.PACK_AB R4, R13, R12 ;  /* 0x0000000c0d04723e */ /* 0x000fe400000010ff */
[----:B------:R-:W-:Y:S02]  /*2640*/  F2FP.BF16.PACK_AB R7, R11, R18 ;  /* 0x000000120b07723e */ /* 0x000fe400000010ff */
[----:B------:R-:W-:-:S02]  /*2650*/  FSETP.NAN.AND P5, PT, R0, R0, PT ;  /* 0x000000000000720b */ /* 0x000fc40003fa8000 */
[----:B------:R-:W-:Y:S01]  /*2660*/  FSEL R15, R0, R15, P6 ;  /* 0x0000000f000f7208 */ /* 0x000fe20003000000 */
[----:B------:R0:W-:Y:S01]  /*2670*/  @P2 STG.E.128 [R2.64], R4 ;  /* 0x0000000402002986 */ /* 0x0001e2000c101d0c */
[----:B------:R-:W-:Y:S02]  /*2680*/  FSETP.GT.AND P6, PT, R48, R14, PT ;  /* 0x0000000e3000720b */ /* 0x000fe40003fc4000 */
[----:B------:R-:W-:Y:S02]  /*2690*/  @P2 FSEL R0, R0, R15, P5 ;  /* 0x0000000f00002208 */ /* 0x000fe40002800000 */
[C---:B------:R-:W-:Y:S02]  /*26a0*/  FSETP.NAN.AND P5, PT, R48.reuse, R48, PT ;  /* 0x000000303000720b */ /* 0x040fe40003fa8000 */
[----:B------:R-:W-:Y:S02]  /*26b0*/  FSEL R9, R48, R14, P6 ;  /* 0x0000000e30097208 */ /* 0x000fe40003000000 */
[----:B------:R-:W-:-:S02]  /*26c0*/  FSETP.GEU.AND P6, PT, R47, R18, PT ;  /* 0x000000122f00720b */ /* 0x000fc40003fce000 */
[----:B------:R-:W-:Y:S02]  /*26d0*/  @P2 FSEL R48, R48, R9, P5 ;  /* 0x0000000930302208 */ /* 0x000fe40002800000 */
[----:B------:R-:W-:Y:S01]  /*26e0*/  PLOP3.LUT P5, PT, PT, PT, UP0, 0x80, 0x0 ;  /* 0x000000000000781c */ /* 0x000fe20003faf008 */
[----:B------:R-:W-:Y:S01]  /*26f0*/  UPLOP3.LUT UP0, UPT, UPT, UPT, UPT, 0x40, 0x0 ;  /* 0x000000000000789c */ /* 0x000fe20003f0e870 */
[C---:B------:R-:W-:Y:S02]  /*2700*/  FSEL R18, R47.reuse, R18, !P6 ;  /* 0x000000122f127208 */ /* 0x040fe40007000000 */
[----:B------:R-:W-:-:S04]  /*2710*/  FSETP.NAN.AND P6, PT, R47, R47, PT ;  /* 0x0000002f2f00720b */ /* 0x000fc80003fc8000 */
[----:B------:R-:W-:-:S05]  /*2720*/  @P2 FSEL R47, R47, R18, P6 ;  /* 0x000000122f2f2208 */ /* 0x000fca0003000000 */
[----:B0-----:R-:W-:Y:S05]  /*2730*/  @P5 BRA `(.L_x_0) ;  /* 0xfffff3d000005947 */ /* 0x001fea000383ffff */
[----:B------:R-:W-:Y:S01]  /*2740*/  BAR.SYNC.DEFER_BLOCKING 0x0 ;  /* 0x0000000000007b1d */ /* 0x000fe20000010000 */
[C---:B------:R-:W-:Y:S01]  /*2750*/  FSETP.NAN.AND P2, PT, R35.reuse, R35, PT ;  /* 0x000000232300720b */ /* 0x040fe20003f48000 */
[----:B------:R-:W-:Y:S01]  /*2760*/  IMAD.U32 R11, RZ, RZ, UR11 ;  /* 0x0000000bff0b7e24 */ /* 0x000fe2000f8e00ff */
[CC--:B------:R-:W-:Y:S02]  /*2770*/  FSETP.GEU.AND P5, PT, R35.reuse, R36.reuse, PT ;  /* 0x000000242300720b */ /* 0x0c0fe40003fae000 */
[C---:B------:R-:W-:Y:S01]  /*2780*/  FSEL R36, R35.reuse, R36, P2 ;  /* 0x0000002423247208 */ /* 0x040fe20001000000 */
[----:B------:R-:W0:Y:S01]  /*2790*/  S2R R8, SR_TID.X ;  /* 0x0000000000087919 */ /* 0x000e220000002100 */
[----:B------:R-:W-:Y:S02]  /*27a0*/  ULDC.64 UR4, c[0x0][0x180] ;  /* 0x0000600000047ab9 */ /* 0x000fe40000000a00 */
[----:B------:R-:W-:Y:S01]  /*27b0*/  FSEL R36, R35, R36, !P5 ;  /* 0x0000002423247208 */ /* 0x000fe20006800000 */
[----:B------:R-:W-:-:S02]  /*27c0*/  UIMAD.WIDE UR4, UR11, UR10, UR4 ;  /* 0x0000000a0b0472a5 */ /* 0x000fc4000f8e0204 */
[----:B------:R-:W-:Y:S01]  /*27d0*/  ULDC.64 UR6, c[0x0][0x188] ;  /* 0x0000620000067ab9 */ /* 0x000fe20000000a00 */
[C---:B------:R-:W-:Y:S01]  /*27e0*/  FSETP.GEU.AND P5, PT, R36.reuse, R41, PT ;  /* 0x000000292400720b */ /* 0x040fe20003fae000 */
[----:B------:R-:W-:Y:S01]  /*27f0*/  ULDC.64 UR8, c[0x0][0x190] ;  /* 0x0000640000087ab9 */ /* 0x000fe20000000a00 */
[----:B------:R-:W-:Y:S01]  /*2800*/  FSETP.NAN.AND P2, PT, R36, R36, PT ;  /* 0x000000242400720b */ /* 0x000fe20003f48000 */
[----:B------:R-:W-:Y:S02]  /*2810*/  UIMAD.WIDE UR6, UR11, UR10, UR6 ;  /* 0x0000000a0b0672a5 */ /* 0x000fe4000f8e0206 */
[----:B------:R-:W-:-:S06]  /*2820*/  UIMAD.WIDE UR8, UR11, UR10, UR8 ;  /* 0x0000000a0b0872a5 */ /* 0x000fcc000f8e0208 */
[----:B------:R-:W-:Y:S02]  /*2830*/  IMAD.U32 R7, RZ, RZ, UR9 ;  /* 0x00000009ff077e24 */ /* 0x000fe4000f8e00ff */
[----:B------:R-:W-:-:S04]  /*2840*/  @P5 FSEL R36, R36, R41, P2 ;  /* 0x0000002924245208 */ /* 0x000fc80001000000 */
[C---:B------:R-:W-:Y:S02]  /*2850*/  FSETP.GEU.AND P5, PT, R36.reuse, R40, PT ;  /* 0x000000282400720b */ /* 0x040fe40003fae000 */
[----:B------:R-:W-:Y:S02]  /*2860*/  FSETP.NAN.AND P2, PT, R36, R36, PT ;  /* 0x000000242400720b */ /* 0x000fe40003f48000 */
[----:B0-----:R-:W-:-:S04]  /*2870*/  SHF.R.U32.HI R4, RZ, 0x3, R8 ;  /* 0x00000003ff047819 */ /* 0x001fc80000011608 */
[----:B------:R-:W-:-:S05]  /*2880*/  LOP3.LUT R6, R4, 0x1c, RZ, 0xc0, !PT ;  /* 0x0000001c04067812 */ /* 0x000fca00078ec0ff */
[----:B------:R-:W-:-:S04]  /*2890*/  @P5 FSEL R36, R36, R40, P2 ;  /* 0x0000002824245208 */ /* 0x000fc80001000000 */
[C---:B------:R-:W-:Y:S02]  /*28a0*/  FSETP.GEU.AND P5, PT, R36.reuse, R43, PT ;  /* 0x0000002b2400720b */ /* 0x040fe40003fae000 */
[----:B------:R-:W-:-:S11]  /*28b0*/  FSETP.NAN.AND P2, PT, R36, R36, PT ;  /* 0x000000242400720b */ /* 0x000fd60003f48000 */
        /* <DEDUP_REMOVED lines=10> */
[C---:B------:R-:W-:Y:S01]  /*2960*/  FSETP.NAN.AND P2, PT, R36.reuse, R36, PT ;  /* 0x000000242400720b */ /* 0x040fe20003f48000 */
[----:B------:R-:W0:Y:S02]  /*2970*/  SHFL.BFLY PT, R3, R36, 0x10, 0x1f ;  /* 0x0e001f0024037f89 */ /* 0x000e2400000e0000 */
[----:B0-----:R-:W-:-:S10]  /*2980*/  FSETP.GEU.AND P5, PT, R36, R3, PT ;  /* 0x000000032400720b */ /* 0x001fd40003fae000 */
[----:B------:R-:W-:Y:S02]  /*2990*/  @!P2 FSEL R36, R36, R3, !P5 ;  /* 0x000000032424a208 */ /* 0x000fe40006800000 */
[C---:B------:R-:W-:Y:S02]  /*29a0*/  FSETP.NAN.AND P2, PT, R38.reuse, R38, PT ;  /* 0x000000262600720b */ /* 0x040fe40003f48000 */
[CC--:B------:R-:W-:Y:S01]  /*29b0*/  FSETP.GT.AND P5, PT, R38.reuse, R39.reuse, PT ;  /* 0x000000272600720b */ /* 0x0c0fe20003fa4000 */
[----:B------:R-:W0:Y:S01]  /*29c0*/  SHFL.BFLY PT, R3, R36, 0x8, 0x1f ;  /* 0x0d001f0024037f89 */ /* 0x000e2200000e0000 */
[----:B------:R-:W-:Y:S02]  /*29d0*/  FSEL R39, R38, R39, P2 ;  /* 0x0000002726277208 */ /* 0x000fe40001000000 */
[----:B------:R-:W-:Y:S02]  /*29e0*/  FSETP.NAN.AND P6, PT, R36, R36, PT ;  /* 0x000000242400720b */ /* 0x000fe40003fc8000 */
[----:B------:R-:W-:-:S04]  /*29f0*/  FSEL R39, R38, R39, P5 ;  /* 0x0000002726277208 */ /* 0x000fc80002800000 */
[----:B------:R-:W-:Y:S02]  /*2a00*/  FSETP.GT.AND P5, PT, R39, R48, PT ;  /* 0x000000302700720b */ /* 0x000fe40003fa4000 */
[----:B0-----:R-:W-:-:S13]  /*2a10*/  FSETP.GEU.AND P2, PT, R36, R3, PT ;  /* 0x000000032400720b */ /* 0x001fda0003f4e000 */
[----:B------:R-:W-:Y:S02]  /*2a20*/  @P2 FSEL R36, R36, R3, P6 ;  /* 0x0000000324242208 */ /* 0x000fe40003000000 */
[----:B------:R-:W-:-:S03]  /*2a30*/  FSETP.NAN.AND P2, PT, R39, R39, PT ;  /* 0x000000272700720b */ /* 0x000fc60003f48000 */
[----:B------:R-:W0:Y:S01]  /*2a40*/  SHFL.BFLY PT, R3, R36, 0x4, 0x1f ;  /* 0x0c801f0024037f89 */ /* 0x000e2200000e0000 */
[----:B------:R-:W-:-:S04]  /*2a50*/  @!P5 FSEL R39, R39, R48, P2 ;  /* 0x000000302727d208 */ /* 0x000fc80001000000 */
[C---:B------:R-:W-:Y:S02]  /*2a60*/  FSETP.GT.AND P2, PT, R39.reuse, R0, PT ;  /* 0x000000002700720b */ /* 0x040fe40003f44000 */
[----:B------:R-:W-:-:S11]  /*2a70*/  FSETP.NAN.AND P5, PT, R39, R39, PT ;  /* 0x000000272700720b */ /* 0x000fd60003fa8000 */
[----:B------:R-:W-:-:S04]  /*2a80*/  @!P2 FSEL R39, R39, R0, P5 ;  /* 0x000000002727a208 */ /* 0x000fc80002800000 */
[C---:B------:R-:W-:Y:S02]  /*2a90*/  FSETP.GT.AND P5, PT, R39.reuse, R32, PT ;  /* 0x000000202700720b */ /* 0x040fe40003fa4000 */
[----:B0-----:R-:W-:Y:S02]  /*2aa0*/  FSETP.GEU.AND P2, PT, R36, R3, PT ;  /* 0x000000032400720b */ /* 0x001fe40003f4e000 */
[----:B------:R-:W-:-:S09]  /*2ab0*/  FSETP.NAN.AND P6, PT, R39, R39, PT ;  /* 0x000000272700720b */ /* 0x000fd20003fc8000 */
[----:B------:R-:W-:Y:S02]  /*2ac0*/  @!P5 FSEL R39, R39, R32, P6 ;  /* 0x000000202727d208 */ /* 0x000fe40003000000 */
[C---:B------:R-:W-:Y:S02]  /*2ad0*/  FSETP.NAN.AND P6, PT, R36.reuse, R36, PT ;  /* 0x000000242400720b */ /* 0x040fe40003fc8000 */
[C---:B------:R-:W-:Y:S02]  /*2ae0*/  FSETP.GT.AND P5, PT, R39.reuse, R29, PT ;  /* 0x0000001d2700720b */ /* 0x040fe40003fa4000 */
[----:B------:R-:W-:Y:S02]  /*2af0*/  @P2 FSEL R36, R36, R3, P6 ;  /* 0x0000000324242208 */ /* 0x000fe40003000000 */
[----:B------:R-:W-:-:S03]  /*2b00*/  FSETP.NAN.AND P2, PT, R39, R39, PT ;  /* 0x000000272700720b */ /* 0x000fc60003f48000 */
[----:B------:R-:W0:Y:S06]  /*2b10*/  SHFL.BFLY PT, R3, R36, 0x2, 0x1f ;  /* 0x0c401f0024037f89 */ /* 0x000e2c00000e0000 */
[----:B------:R-:W-:-:S04]  /*2b20*/  @!P5 FSEL R39, R39, R29, P2 ;  /* 0x0000001d2727d208 */ /* 0x000fc80001000000 */
[C---:B------:R-:W-:Y:S02]  /*2b30*/  FSETP.GT.AND P5, PT, R39.reuse, R33, PT ;  /* 0x000000212700720b */ /* 0x040fe40003fa4000 */
[----:B------:R-:W-:-:S11]  /*2b40*/  FSETP.NAN.AND P6, PT, R39, R39, PT ;  /* 0x000000272700720b */ /* 0x000fd60003fc8000 */
[----:B------:R-:W-:Y:S02]  /*2b50*/  @!P5 FSEL R39, R39, R33, P6 ;  /* 0x000000212727d208 */ /* 0x000fe40003000000 */
[C---:B0-----:R-:W-:Y:S02]  /*2b60*/  FSETP.GEU.AND P2, PT, R36.reuse, R3, PT ;  /* 0x000000032400720b */ /* 0x041fe40003f4e000 */
[----:B------:R-:W-:Y:S02]  /*2b70*/  FSETP.GT.AND P5, PT, R39, R34, PT ;  /* 0x000000222700720b */ /* 0x000fe40003fa4000 */
[----:B------:R-:W-:-:S09]  /*2b80*/  FSETP.NAN.AND P6, PT, R36, R36, PT ;  /* 0x000000242400720b */ /* 0x000fd20003fc8000 */
[----:B------:R-:W-:Y:S02]  /*2b90*/  @P2 FSEL R36, R36, R3, P6 ;  /* 0x0000000324242208 */ /* 0x000fe40003000000 */
[----:B------:R-:W-:-:S03]  /*2ba0*/  FSETP.NAN.AND P2, PT, R39, R39, PT ;  /* 0x000000272700720b */ /* 0x000fc60003f48000 */
[----:B------:R-:W0:Y:S01]  /*2bb0*/  SHFL.BFLY PT, R3, R36, 0x1, 0x1f ;  /* 0x0c201f0024037f89 */ /* 0x000e2200000e0000 */
[----:B------:R-:W-:-:S04]  /*2bc0*/  @!P5 FSEL R39, R39, R34, P2 ;  /* 0x000000222727d208 */ /* 0x000fc80001000000 */
[C---:B------:R-:W-:Y:S01]  /*2bd0*/  FSETP.NAN.AND P6, PT, R39.reuse, R39, PT ;  /* 0x000000272700720b */ /* 0x040fe20003fc8000 */
[----:B------:R-:W1:Y:S01]  /*2be0*/  SHFL.BFLY PT, R2, R39, 0x10, 0x1f ;  /* 0x0e001f0027027f89 */ /* 0x000e6200000e0000 */
[----:B0-----:R-:W-:Y:S02]  /*2bf0*/  FSETP.GEU.AND P2, PT, R36, R3, PT ;  /* 0x000000032400720b */ /* 0x001fe40003f4e000 */
[----:B-1----:R-:W-:-:S09]  /*2c00*/  FSETP.GT.AND P5, PT, R39, R2, PT ;  /* 0x000000022700720b */ /* 0x002fd20003fa4000 */
[----:B------:R-:W-:Y:S02]  /*2c10*/  @!P6 FSEL R39, R39, R2, P5 ;  /* 0x000000022727e208 */ /* 0x000fe40002800000 */
[----:B------:R-:W-:-:S03]  /*2c20*/  FSETP.NAN.AND P5, PT, R36, R36, PT ;  /* 0x000000242400720b */ /* 0x000fc60003fa8000 */
[----:B------:R-:W0:Y:S01]  /*2c30*/  SHFL.BFLY PT, R2, R39, 0x8, 0x1f ;  /* 0x0d001f0027027f89 */ /* 0x000e2200000e0000 */
[----:B------:R-:W-:Y:S02]  /*2c40*/  @P2 SEL R36, R36, R3, P5 ;  /* 0x0000000324242207 */ /* 0x000fe40002800000 */
[----:B------:R-:W-:-:S03]  /*2c50*/  FSETP.NAN.AND P5, PT, R39, R39, PT ;  /* 0x000000272700720b */ /* 0x000fc60003fa8000 */
[----:B------:R-:W-:Y:S04]  /*2c60*/  @!P3 STS [R6], R36 ;  /* 0x000000240600b388 */ /* 0x000fe80000000800 */
[----:B------:R-:W-:Y:S01]  /*2c70*/  BAR.SYNC.DEFER_BLOCKING 0x0 ;  /* 0x0000000000007b1d */ /* 0x000fe20000010000 */
[----:B0-----:R-:W-:-:S05]  /*2c80*/  FSETP.GT.AND P2, PT, R39, R2, PT ;  /* 0x000000022700720b */ /* 0x001fca0003f44000 */
[----:B------:R-:W-:Y:S08]  /*2c90*/  @!P4 LDS R0, [R8.X4] ;  /* 0x000000000800c984 */ /* 0x000ff00000004800 */
[----:B------:R-:W-:-:S05]  /*2ca0*/  @!P2 FSEL R39, R39, R2, P5 ;  /* 0x000000022727a208 */ /* 0x000fca0002800000 */
[----:B------:R-:W0:Y:S02]  /*2cb0*/  SHFL.BFLY PT, R2, R39, 0x4, 0x1f ;  /* 0x0c801f0027027f89 */ /* 0x000e2400000e0000 */
[----:B0-----:R-:W-:Y:S02]  /*2cc0*/  FSETP.GT.AND P2, PT, R39, R2, PT ;  /* 0x000000022700720b */ /* 0x001fe40003f44000 */
[----:B------:R-:W0:Y:S01]  /*2cd0*/  SHFL.BFLY PT, R3, R0, 0x4, 0x1f ;  /* 0x0c801f0000037f89 */ /* 0x000e2200000e0000 */
[C---:B------:R-:W-:Y:S02]  /*2ce0*/  FSETP.NAN.AND P5, PT, R0.reuse, R0, PT ;  /* 0x000000000000720b */ /* 0x040fe40003fa8000 */
[----:B0-----:R-:W-:-:S04]  /*2cf0*/  FSETP.GEU.AND P6, PT, R0, R3, PT ;  /* 0x000000030000720b */ /* 0x001fc80003fce000 */
[C---:B------:R-:W-:Y:S02]  /*2d00*/  FSEL R3, R0.reuse, R3, !P6 ;  /* 0x0000000300037208 */ /* 0x040fe40007000000 */
[C---:B------:R-:W-:Y:S02]  /*2d10*/  FSETP.NAN.AND P6, PT, R39.reuse, R39, PT ;  /* 0x000000272700720b */ /* 0x040fe40003fc8000 */
[----:B------:R-:W-:Y:S02]  /*2d20*/  FSEL R3, R0, R3, P5 ;  /* 0x0000000300037208 */ /* 0x000fe40002800000 */
[----:B------:R-:W-:Y:S02]  /*2d30*/  @!P2 FSEL R39, R39, R2, P6 ;  /* 0x000000022727a208 */ /* 0x000fe40003000000 */
[C---:B------:R-:W-:Y:S01]  /*2d40*/  FSETP.NAN.AND P5, PT, R3.reuse, R3, PT ;  /* 0x000000030300720b */ /* 0x040fe20003fa8000 */
[----:B------:R-:W0:Y:S04]  /*2d50*/  SHFL.BFLY PT, R2, R3, 0x2, 0x1f ;  /* 0x0c401f0003027f89 */ /* 0x000e2800000e0000 */
[----:B------:R-:W1:Y:S01]  /*2d60*/  SHFL.BFLY PT, R4, R39, 0x2, 0x1f ;  /* 0x0c401f0027047f89 */ /* 0x000e6200000e0000 */
[----:B0-----:R-:W-:-:S02]  /*2d70*/  FSETP.GEU.AND P6, PT, R3, R2, PT ;  /* 0x000000020300720b */ /* 0x001fc40003fce000 */
[----:B-1----:R-:W-:-:S11]  /*2d80*/  FSETP.GT.AND P2, PT, R39, R4, PT ;  /* 0x000000042700720b */ /* 0x002fd60003f44000 */
[----:B------:R-:W-:Y:S02]  /*2d90*/  @P6 FSEL R3, R3, R2, P5 ;  /* 0x0000000203036208 */ /* 0x000fe40002800000 */
[----:B------:R-:W-:-:S03]  /*2da0*/  FSETP.NAN.AND P5, PT, R39, R39, PT ;  /* 0x000000272700720b */ /* 0x000fc60003fa8000 */
[----:B------:R-:W0:Y:S01]  /*2db0*/  SHFL.BFLY PT, R0, R3, 0x1, 0x1f ;  /* 0x0c201f0003007f89 */ /* 0x000e2200000e0000 */
[----:B------:R-:W-:Y:S01]  /*2dc0*/  @!P2 FSEL R39, R39, R4, P5 ;  /* 0x000000042727a208 */ /* 0x000fe20002800000 */
[----:B------:R-:W-:Y:S01]  /*2dd0*/  IMAD.U32 R4, RZ, RZ, UR6 ;  /* 0x00000006ff047e24 */ /* 0x000fe2000f8e00ff */
[----:B------:R-:W-:-:S03]  /*2de0*/  FSETP.NAN.AND P5, PT, R3, R3, PT ;  /* 0x000000030300720b */ /* 0x000fc60003fa8000 */
[----:B------:R-:W1:Y:S01]  /*2df0*/  SHFL.BFLY PT, R2, R39, 0x1, 0x1f ;  /* 0x0c201f0027027f89 */ /* 0x000e6200000e0000 */
[----:B0-----:R-:W-:Y:S02]  /*2e00*/  FSETP.GEU.AND P6, PT, R3, R0, PT ;  /* 0x000000000300720b */ /* 0x001fe40003fce000 */
[----:B-1----:R-:W-:-:S11]  /*2e10*/  FSETP.GT.AND P2, PT, R39, R2, PT ;  /* 0x000000022700720b */ /* 0x002fd60003f44000 */
[----:B------:R-:W-:Y:S02]  /*2e20*/  @P6 SEL R3, R3, R0, P5 ;  /* 0x0000000003036207 */ /* 0x000fe40002800000 */
[----:B------:R-:W-:-:S03]  /*2e30*/  FSETP.NAN.AND P5, PT, R39, R39, PT ;  /* 0x000000272700720b */ /* 0x000fc60003fa8000 */
[----:B------:R-:W-:Y:S01]  /*2e40*/  @P1 STS [R8.X4], R3 ;  /* 0x0000000308001388 */ /* 0x000fe20000004800 */
[----:B------:R-:W-:Y:S01]  /*2e50*/  @!P2 SEL R39, R39, R2, P5 ;  /* 0x000000022727a207 */ /* 0x000fe20002800000 */
[----:B------:R-:W-:Y:S02]  /*2e60*/  IMAD.U32 R2, RZ, RZ, UR11 ;  /* 0x0000000bff027e24 */ /* 0x000fe4000f8e00ff */
[----:B------:R-:W-:Y:S06]  /*2e70*/  BAR.SYNC.DEFER_BLOCKING 0x0 ;  /* 0x0000000000007b1d */ /* 0x000fec0000010000 */
[----:B------:R-:W-:Y:S04]  /*2e80*/  LDS R16, [RZ] ;  /* 0x00000000ff107984 */ /* 0x000fe80000000800 */
[----:B------:R-:W-:Y:S06]  /*2e90*/  BAR.SYNC.DEFER_BLOCKING 0x0 ;  /* 0x0000000000007b1d */ /* 0x000fec0000010000 */
[----:B------:R0:W-:Y:S04]  /*2ea0*/  @!P3 STS [R6], R39 ;  /* 0x000000270600b388 */ /* 0x0001e80000000800 */
[----:B------:R-:W-:Y:S01]  /*2eb0*/  BAR.SYNC.DEFER_BLOCKING 0x0 ;  /* 0x0000000000007b1d */ /* 0x000fe20000010000 */
[----:B0-----:R-:W-:-:S05]  /*2ec0*/  IMAD.U32 R6, RZ, RZ, UR8 ;  /* 0x00000008ff067e24 */ /* 0x001fca000f8e00ff */
[----:B------:R-:W-:Y:S02]  /*2ed0*/  ULDC.64 UR8, c[0x0][0x1a8] ;  /* 0x00006a0000087ab9 */ /* 0x000fe40000000a00 */
[----:B------:R-:W-:-:S06]  /*2ee0*/  UIMAD.WIDE UR8, UR11, UR10, UR8 ;  /* 0x0000000a0b0872a5 */ /* 0x000fcc000f8e0208 */
[----:B------:R-:W-:Y:S02]  /*2ef0*/  IMAD.U32 R14, RZ, RZ, UR8 ;  /* 0x00000008ff0e7e24 */ /* 0x000fe4000f8e00ff */
[----:B------:R-:W-:Y:S01]  /*2f00*/  IMAD.U32 R15, RZ, RZ, UR9 ;  /* 0x00000009ff0f7e24 */ /* 0x000fe2000f8e00ff */
[----:B------:R-:W0:Y:S04]  /*2f10*/  @!P4 LDS R5, [R8.X4] ;  /* 0x000000000805c984 */ /* 0x000e280000004800 */
[----:B0-----:R-:W0:Y:S01]  /*2f20*/  SHFL.BFLY PT, R0, R5, 0x4, 0x1f ;  /* 0x0c801f0005007f89 */ /* 0x001e2200000e0000 */
[C---:B------:R-:W-:Y:S02]  /*2f30*/  FSETP.NAN.AND P3, PT, R5.reuse, R5, PT ;  /* 0x000000050500720b */ /* 0x040fe40003f68000 */
[----:B0-----:R-:W-:-:S04]  /*2f40*/  FSETP.GT.AND P2, PT, R5, R0, PT ;  /* 0x000000000500720b */ /* 0x001fc80003f44000 */
[----:B------:R-:W-:-:S04]  /*2f50*/  FSEL R0, R5, R0, P2 ;  /* 0x0000000005007208 */ /* 0x000fc80001000000 */
[----:B------:R-:W-:Y:S01]  /*2f60*/  FSEL R0, R5, R0, P3 ;  /* 0x0000000005007208 */ /* 0x000fe20001800000 */
[----:B------:R-:W-:Y:S01]  /*2f70*/  IMAD.U32 R5, RZ, RZ, UR7 ;  /* 0x00000007ff057e24 */ /* 0x000fe2000f8e00ff */
[----:B------:R-:W-:Y:S02]  /*2f80*/  ULDC.64 UR6, c[0x0][0x1a0] ;  /* 0x0000680000067ab9 */ /* 0x000fe40000000a00 */
[----:B------:R-:W-:Y:S01]  /*2f90*/  FSETP.NAN.AND P3, PT, R0, R0, PT ;  /* 0x000000000000720b */ /* 0x000fe20003f68000 */
[----:B------:R-:W0:Y:S01]  /*2fa0*/  SHFL.BFLY PT, R3, R0, 0x2, 0x1f ;  /* 0x0c401f0000037f89 */ /* 0x000e2200000e0000 */
[----:B------:R-:W-:-:S06]  /*2fb0*/  UIMAD.WIDE UR6, UR11, UR10, UR6 ;  /* 0x0000000a0b0672a5 */ /* 0x000fcc000f8e0206 */
[----:B------:R-:W-:Y:S02]  /*2fc0*/  IMAD.U32 R12, RZ, RZ, UR6 ;  /* 0x00000006ff0c7e24 */ /* 0x000fe4000f8e00ff */
[----:B------:R-:W-:Y:S01]  /*2fd0*/  IMAD.U32 R13, RZ, RZ, UR7 ;  /* 0x00000007ff0d7e24 */ /* 0x000fe2000f8e00ff */
[----:B0-----:R-:W-:-:S13]  /*2fe0*/  FSETP.GT.AND P2, PT, R0, R3, PT ;  /* 0x000000030000720b */ /* 0x001fda0003f44000 */
[----:B------:R-:W-:-:S04]  /*2ff0*/  @!P2 FSEL R0, R0, R3, P3 ;  /* 0x000000030000a208 */ /* 0x000fc80001800000 */
[C---:B------:R-:W-:Y:S01]  /*3000*/  FSETP.NAN.AND P3, PT, R0.reuse, R0, PT ;  /* 0x000000000000720b */ /* 0x040fe20003f68000 */
[----:B------:R-:W0:Y:S02]  /*3010*/  SHFL.BFLY PT, R3, R0, 0x1, 0x1f ;  /* 0x0c201f0000037f89 */ /* 0x000e2400000e0000 */
[----:B0-----:R-:W-:-:S13]  /*3020*/  FSETP.GT.AND P2, PT, R0, R3, PT ;  /* 0x000000030000720b */ /* 0x001fda0003f44000 */
[----:B------:R-:W-:Y:S01]  /*3030*/  @!P2 SEL R0, R0, R3, P3 ;  /* 0x000000030000a207 */ /* 0x000fe20001800000 */
[----:B------:R-:W-:Y:S01]  /*3040*/  IMAD.U32 R3, RZ, RZ, UR5 ;  /* 0x00000005ff037e24 */ /* 0x000fe2000f8e00ff */
[----:B------:R-:W-:Y:S02]  /*3050*/  PLOP3.LUT P3, PT, PT, PT, UP1, 0x80, 0x0 ;  /* 0x000000000000781c */ /* 0x000fe40003f6f018 */
[----:B------:R-:W-:Y:S01]  /*3060*/  PLOP3.LUT P2, PT, PT, PT, UP1, 0x80, 0x0 ;  /* 0x000000000000781c */ /* 0x000fe20003f4f018 */
[----:B------:R0:W-:Y:S04]  /*3070*/  @P1 STS [R8.X4], R0 ;  /* 0x0000000008001388 */ /* 0x0001e80000004800 */
[----:B------:R-:W-:Y:S01]  /*3080*/  BAR.SYNC.DEFER_BLOCKING 0x0 ;  /* 0x0000000000007b1d */ /* 0x000fe20000010000 */
[----:B------:R-:W-:-:S04]  /*3090*/  LOP3.LUT P1, RZ, R8, 0xff, RZ, 0xc0, !PT ;  /* 0x000000ff08ff7812 */ /* 0x000fc8000782c0ff */
[----:B------:R-:W-:Y:S01]  /*30a0*/  ISETP.LT.AND P1, PT, R2, 0xe10, !P1 ;  /* 0x00000e100200780c */ /* 0x000fe20004f21270 */
[----:B------:R-:W-:Y:S01]  /*30b0*/  IMAD.U32 R2, RZ, RZ, UR4 ;  /* 0x00000004ff027e24 */ /* 0x000fe2000f8e00ff */
[----:B------:R-:W-:Y:S01]  /*30c0*/  ULDC.64 UR4, c[0x0][0x198] ;  /* 0x0000660000047ab9 */ /* 0x000fe20000000a00 */
[----:B0-----:R-:W-:Y:S01]  /*30d0*/  IMAD.SHL.U32 R8, R8, 0x8, RZ ;  /* 0x0000000808087824 */ /* 0x001fe200078e00ff */
[----:B------:R-:W-:Y:S01]  /*30e0*/  UIMAD.WIDE UR4, UR11, UR10, UR4 ;  /* 0x0000000a0b0472a5 */ /* 0x000fe2000f8e0204 */
[----:B------:R-:W0:Y:S02]  /*30f0*/  LDS R17, [RZ] ;  /* 0x00000000ff117984 */ /* 0x000e240000000800 */
[----:B0-----:R-:W-:-:S04]  /*3100*/  F2FP.BF16.PACK_AB R9, R17, R16 ;  /* 0x000000101109723e */ /* 0x001fc800000010ff */
[C---:B------:R-:W-:Y:S02]  /*3110*/  PRMT R0, R9.reuse, 0x7632, R0 ;  /* 0x0000763209007816 */ /* 0x040fe40000000000 */
[----:B------:R0:W-:Y:S01]  /*3120*/  @P1 STG.E.U16 [R2.64], R9 ;  /* 0x0000000902001986 */ /* 0x0001e2000c10150c */
[C---:B------:R-:W-:Y:S02]  /*3130*/  PRMT R10, R9.reuse, 0x7610, R10 ;  /* 0x00007610090a7816 */ /* 0x040fe4000000000a */
[C---:B------:R-:W-:Y:S01]  /*3140*/  PRMT R18, R9.reuse, 0x7632, R18 ;  /* 0x0000763209127816 */ /* 0x040fe20000000012 */
[----:B------:R1:W-:Y:S01]  /*3150*/  @P1 STG.E.U16 [R4.64], R0 ;  /* 0x0000000004001986 */ /* 0x0003e2000c10150c */
[C---:B------:R-:W-:Y:S02]  /*3160*/  PRMT R19, R9.reuse, 0x7610, R19 ;  /* 0x0000761009137816 */ /* 0x040fe40000000013 */
[----:B------:R-:W-:Y:S01]  /*3170*/  PRMT R20, R9, 0x7632, R20 ;  /* 0x0000763209147816 */ /* 0x000fe20000000014 */
[----:B------:R2:W-:Y:S01]  /*3180*/  @P1 STG.E.U16 [R6.64], R10 ;  /* 0x0000000a06001986 */ /* 0x0005e2000c10150c */
[----:B0-----:R-:W-:Y:S01]  /*3190*/  LOP3.LUT R2, R8, 0x7f8, RZ, 0xc0, !PT ;  /* 0x000007f808027812 */ /* 0x001fe200078ec0ff */
[----:B-1----:R-:W-:-:S04]  /*31a0*/  CS2R R4, SRZ ;  /* 0x0000000000047805 */ /* 0x002fc8000001ff00 */
[----:B------:R-:W-:Y:S02]  /*31b0*/  IMAD R3, R11, 0xc00, R2 ;  /* 0x00000c000b037824 */ /* 0x000fe400078e0202 */
[----:B------:R-:W-:Y:S01]  /*31c0*/  IMAD.U32 R11, RZ, RZ, UR5 ;  /* 0x00000005ff0b7e24 */ /* 0x000fe2000f8e00ff */
[----:B--2---:R-:W-:Y:S01]  /*31d0*/  CS2R R6, SRZ ;  /* 0x0000000000067805 */ /* 0x004fe2000001ff00 */
[----:B------:R-:W-:Y:S01]  /*31e0*/  IMAD.U32 R10, RZ, RZ, UR4 ;  /* 0x00000004ff0a7e24 */ /* 0x000fe2000f8e00ff */
[----:B------:R-:W-:Y:S02]  /*31f0*/  SHF.R.S32.HI R0, RZ, 0x1f, R3 ;  /* 0x0000001fff007819 */ /* 0x000fe40000011403 */
[C---:B------:R-:W-:Y:S02]  /*3200*/  LEA R8, P2, R3.reuse, c[0x0][0x178], 0x1 ;  /* 0x00005e0003087a11 */ /* 0x040fe400078408ff */
[----:B------:R0:W-:Y:S02]  /*3210*/  @P1 STG.E.U16 [R10.64], R18 ;  /* 0x000000120a001986 */ /* 0x0001e4000c10150c */
[----:B------:R-:W-:-:S02]  /*3220*/  LEA.HI.X R9, R3, c[0x0][0x17c], R0, 0x1, P2 ;  /* 0x00005f0003097a11 */ /* 0x000fc400010f0c00 */
[----:B------:R1:W-:Y:S04]  /*3230*/  @P1 STG.E.U16 [R12.64], R19 ;  /* 0x000000130c001986 */ /* 0x0003e8000c10150c */
[----:B------:R2:W-:Y:S04]  /*3240*/  @P1 STG.E.U16 [R14.64], R20 ;  /* 0x000000140e001986 */ /* 0x0005e8000c10150c */
[----:B------:R3:W0:Y:S01]  /*3250*/  @!P3 LDG.E.EF.128 R4, [R8.64] ;  /* 0x0000000c0804b981 */ /* 0x000622000c0e1d00 */
[----:B------:R-:W-:Y:S02]  /*3260*/  FSETP.GE.AND P1, PT, R16, RZ, PT ;  /* 0x000000ff1000720b */ /* 0x000fe40003f26000 */
[----:B------:R-:W-:-:S02]  /*3270*/  LOP3.LUT R2, R2, 0x800, RZ, 0xfc, !PT ;  /* 0x0000080002027812 */ /* 0x000fc400078efcff */
[----:B------:R-:W-:Y:S02]  /*3280*/  FSEL R16, R16, RZ, !P1 ;  /* 0x000000ff10107208 */ /* 0x000fe40004800000 */
[----:B------:R-:W-:-:S03]  /*3290*/  FSETP.GTU.AND P1, PT, R17, RZ, PT ;  /* 0x000000ff1100720b */ /* 0x000fc60003f2c000 */
[----:B------:R-:W-:Y:S01]  /*32a0*/  FADD R16, RZ, -R16 ;  /* 0x80000010ff107221 */ /* 0x000fe20000000000 */
[----:B------:R-:W-:Y:S01]  /*32b0*/  FSEL R17, R17, RZ, P1 ;  /* 0x000000ff11117208 */ /* 0x000fe20000800000 */
[----:B---3--:R-:W-:-:S03]  /*32c0*/  IMAD.MOV.U32 R9, RZ, RZ, 0x3e800000 ;  /* 0x3e800000ff097424 */ /* 0x008fc600078e00ff */
[C---:B------:R-:W-:Y:S02]  /*32d0*/  FSETP.NAN.AND P2, PT, R16.reuse, R16, PT ;  /* 0x000000101000720b */ /* 0x040fe40003f48000 */
[----:B------:R-:W-:-:S11]  /*32e0*/  FSETP.GT.AND P1, PT, R16, R17, PT ;  /* 0x000000111000720b */ /* 0x000fd60003f24000 */
[----:B------:R-:W-:-:S05]  /*32f0*/  @!P2 FSEL R16, R16, R17, P1 ;  /* 0x000000111010a208 */ /* 0x000fca0000800000 */
[----:B------:R-:W-:-:S05]  /*3300*/  FMUL R16, R16, 0.0078740157186985015869 ;  /* 0x3c01020410107820 */ /* 0x000fca0000400000 */
[C---:B------:R-:W-:Y:S02]  /*3310*/  FSETP.GT.AND P1, PT, R16.reuse, 9.9999997473787516356e-06, PT ;  /* 0x3727c5ac1000780b */ /* 0x040fe40003f24000 */
[----:B------:R-:W-:-:S11]  /*3320*/  FSETP.NAN.AND P2, PT, R16, R16, PT ;  /* 0x000000101000720b */ /* 0x000fd60003f48000 */
[----:B------:R-:W-:-:S04]  /*3330*/  @!P1 FSEL R16, R16, 9.9999997473787516356e-06, P2 ;  /* 0x3727c5ac10109808 */ /* 0x000fc80001000000 */
[C---:B------:R-:W-:Y:S02]  /*3340*/  FSETP.GT.AND P1, PT, |R16|.reuse, 8.50705917302346158658e+37, PT ;  /* 0x7e8000001000780b */ /* 0x040fe40003f24200 */
[----:B------:R-:W-:Y:S02]  /*3350*/  FSETP.GEU.AND P2, PT, |R16|, 1.175494350822287508e-38, PT ;  /* 0x008000001000780b */ /* 0x000fe40003f4e200 */
[----:B------:R-:W-:-:S09]  /*3360*/  FSEL R9, R9, 1, P1 ;  /* 0x3f80000009097808 */ /* 0x000fd20000800000 */
[----:B------:R-:W-:Y:S02]  /*3370*/  @P1 FMUL R16, R16, 0.25 ;  /* 0x3e80000010101820 */ /* 0x000fe40000400000 */
[----:B------:R-:W-:Y:S02]  /*3380*/  @!P2 FMUL R9, R9, 16777216 ;  /* 0x4b8000000909a820 */ /* 0x000fe40000400000 */
[----:B------:R-:W-:-:S04]  /*3390*/  @!P2 FMUL R16, R16, 16777216 ;  /* 0x4b8000001010a820 */ /* 0x000fc80000400000 */
[----:B------:R-:W3:Y:S02]  /*33a0*/  MUFU.RCP R8, R16 ;  /* 0x0000001000087308 */ /* 0x000ee40000001000 */
[----:B---3--:R-:W-:Y:S01]  /*33b0*/  FMUL R8, R8, R9 ;  /* 0x0000000908087220 */ /* 0x008fe20000400000 */
[C---:B0-----:R-:W-:Y:S01]  /*33c0*/  PRMT R10, R4.reuse, 0x7632, R10 ;  /* 0x00007632040a7816 */ /* 0x041fe2000000000a */
[----:B------:R-:W-:Y:S01]  /*33d0*/  IMAD.U32 R9, R4, 0x10000, RZ ;  /* 0x0001000004097824 */ /* 0x000fe200078e00ff */
[----:B------:R-:W-:-:S03]  /*33e0*/  PRMT R4, R6, 0x7632, R4 ;  /* 0x0000763206047816 */ /* 0x000fc60000000004 */
[----:B------:R-:W-:Y:S01]  /*33f0*/  IMAD.U32 R11, R10, 0x10000, RZ ;  /* 0x000100000a0b7824 */ /* 0x000fe200078e00ff */
[C---:B------:R-:W-:Y:S01]  /*3400*/  FMUL R10, R8.reuse, R9 ;  /* 0x00000009080a7220 */ /* 0x040fe20000400000 */
[C---:B------:R-:W-:Y:S01]  /*3410*/  IMAD.U32 R9, R5.reuse, 0x10000, RZ ;  /* 0x0001000005097824 */ /* 0x040fe200078e00ff */
[----:B------:R-:W-:Y:S01]  /*3420*/  PRMT R5, R5, 0x7632, R5 ;  /* 0x0000763205057816 */ /* 0x000fe20000000005 */
[C---:B------:R-:W-:Y:S02]  /*3430*/  FMUL R11, R8.reuse, R11 ;  /* 0x0000000b080b7220 */ /* 0x040fe40000400000 */
[----:B-1----:R-:W-:Y:S01]  /*3440*/  FMUL R12, R8, R9 ;  /* 0x00000009080c7220 */ /* 0x002fe20000400000 */
[----:B------:R-:W0:Y:S01]  /*3450*/  FRND R10, R10 ;  /* 0x0000000a000a7307 */ /* 0x000e220000201000 */
[----:B------:R-:W-:Y:S02]  /*3460*/  IMAD.U32 R5, R5, 0x10000, RZ ;  /* 0x0001000005057824 */ /* 0x000fe400078e00ff */
[----:B------:R-:W-:-:S02]  /*3470*/  IMAD.U32 R9, R4, 0x10000, RZ ;  /* 0x0001000004097824 */ /* 0x000fc400078e00ff */
[----:B------:R-:W-:Y:S01]  /*3480*/  FMUL R13, R8, R5 ;  /* 0x00000005080d7220 */ /* 0x000fe20000400000 */
[----:B------:R-:W-:Y:S01]  /*3490*/  IMAD.U32 R5, R6, 0x10000, RZ ;  /* 0x0001000006057824 */ /* 0x000fe200078e00ff */
[C---:B------:R-:W-:Y:S01]  /*34a0*/  FMUL R9, R8.reuse, R9 ;  /* 0x0000000908097220 */ /* 0x040fe20000400000 */
[----:B------:R-:W1:Y:S02]  /*34b0*/  FRND R11, R11 ;  /* 0x0000000b000b7307 */ /* 0x000e640000201000 */
[----:B------:R-:W-:Y:S01]  /*34c0*/  FMUL R4, R8, R5 ;  /* 0x0000000508047220 */ /* 0x000fe20000400000 */
[C---:B------:R-:W-:Y:S01]  /*34d0*/  IMAD.U32 R5, R7.reuse, 0x10000, RZ ;  /* 0x0001000007057824 */ /* 0x040fe200078e00ff */
[----:B------:R-:W-:-:S03]  /*34e0*/  PRMT R7, R7, 0x7632, R7 ;  /* 0x0000763207077816 */ /* 0x000fc60000000007 */
[----:B------:R-:W-:Y:S01]  /*34f0*/  FMUL R5, R8, R5 ;  /* 0x0000000508057220 */ /* 0x000fe20000400000 */
[----:B------:R-:W3:Y:S01]  /*3500*/  FRND R12, R12 ;  /* 0x0000000c000c7307 */ /* 0x000ee20000201000 */
[----:B0-----:R-:W-:Y:S01]  /*3510*/  FSETP.GT.AND P3, PT, R10, -127, PT ;  /* 0xc2fe00000a00780b */ /* 0x001fe20003f64000 */
[----:B------:R-:W-:-:S04]  /*3520*/  IMAD.U32 R7, R7, 0x10000, RZ ;  /* 0x0001000007077824 */ /* 0x000fc800078e00ff */
[----:B------:R-:W-:Y:S02]  /*3530*/  FMUL R7, R8, R7 ;  /* 0x0000000708077220 */ /* 0x000fe40000400000 */
[----:B------:R-:W0:Y:S01]  /*3540*/  FRND R13, R13 ;  /* 0x0000000d000d7307 */ /* 0x000e220000201000 */
[C---:B-1----:R-:W-:Y:S02]  /*3550*/  FSETP.GT.AND P2, PT, R11.reuse, -127, PT ;  /* 0xc2fe00000b00780b */ /* 0x042fe40003f44000 */
[----:B------:R-:W-:-:S05]  /*3560*/  FSETP.NAN.AND P4, PT, R11, R11, PT ;  /* 0x0000000b0b00720b */ /* 0x000fca0003f88000 */
[----:B------:R-:W1:Y:S01]  /*3570*/  FRND R9, R9 ;  /* 0x0000000900097307 */ /* 0x000e620000201000 */
[----:B---3--:R-:W-:-:S05]  /*3580*/  FSETP.GT.AND P1, PT, R12, -127, PT ;  /* 0xc2fe00000c00780b */ /* 0x008fca0003f24000 */
[----:B------:R-:W-:Y:S02]  /*3590*/  @!P2 FSEL R11, R11, -127, P4 ;  /* 0xc2fe00000b0ba808 */ /* 0x000fe40002000000 */
[----:B------:R-:W3:Y:S01]  /*35a0*/  FRND R4, R4 ;  /* 0x0000000400047307 */ /* 0x000ee20000201000 */
[C---:B------:R-:W-:Y:S02]  /*35b0*/  FSETP.NAN.AND P4, PT, R10.reuse, R10, PT ;  /* 0x0000000a0a00720b */ /* 0x040fe40003f88000 */
[----:B0-----:R-:W-:Y:S02]  /*35c0*/  FSETP.GT.AND P2, PT, R13, -127, PT ;  /* 0xc2fe00000d00780b */ /* 0x001fe40003f44000 */
[----:B------:R-:W-:Y:S02]  /*35d0*/  @!P3 FSEL R10, R10, -127, P4 ;  /* 0xc2fe00000a0ab808 */ /* 0x000fe40002000000 */
[----:B------:R-:W-:Y:S01]  /*35e0*/  FSETP.NAN.AND P4, PT, R12, R12, PT ;  /* 0x0000000c0c00720b */ /* 0x000fe20003f88000 */
[----:B------:R-:W0:Y:S01]  /*35f0*/  FRND R5, R5 ;  /* 0x0000000500057307 */ /* 0x000e220000201000 */
[----:B-1----:R-:W-:-:S02]  /*3600*/  FSETP.GT.AND P3, PT, R9, -127, PT ;  /* 0xc2fe00000900780b */ /* 0x002fc40003f64000 */
[----:B------:R-:W-:Y:S02]  /*3610*/  @!P1 FSEL R12, R12, -127, P4 ;  /* 0xc2fe00000c0c9808 */ /* 0x000fe40002000000 */
[----:B------:R-:W-:-:S03]  /*3620*/  FSETP.NAN.AND P4, PT, R13, R13, PT ;  /* 0x0000000d0d00720b */ /* 0x000fc60003f88000 */
[----:B------:R-:W1:Y:S01]  /*3630*/  FRND R7, R7 ;  /* 0x0000000700077307 */ /* 0x000e620000201000 */
[C---:B---3--:R-:W-:Y:S02]  /*3640*/  FSETP.GT.AND P1, PT, R4.reuse, -127, PT ;  /* 0xc2fe00000400780b */ /* 0x048fe40003f24000 */
[----:B------:R-:W-:Y:S02]  /*3650*/  @!P2 FSEL R13, R13, -127, P4 ;  /* 0xc2fe00000d0da808 */ /* 0x000fe40002000000 */
[C---:B------:R-:W-:Y:S02]  /*3660*/  FSETP.NAN.AND P4, PT, R9.reuse, R9, PT ;  /* 0x000000090900720b */ /* 0x040fe40003f88000 */
[----:B------:R-:W-:Y:S01]  /*3670*/  FSETP.NAN.AND P5, PT, R4, R4, PT ;  /* 0x000000040400720b */ /* 0x000fe20003fa8000 */
[----:B------:R-:W3:Y:S01]  /*3680*/  F2I.S16.TRUNC.NTZ R6, R11 ;  /* 0x0000000b00067305 */ /* 0x000ee2000020e900 */
[----:B------:R-:W-:Y:S02]  /*3690*/  @!P3 FSEL R9, R9, -127, P4 ;  /* 0xc2fe00000909b808 */ /* 0x000fe40002000000 */
[----:B------:R-:W-:-:S02]  /*36a0*/  FSETP.GEU.AND P3, PT, R11, 127, PT ;  /* 0x42fe00000b00780b */ /* 0x000fc40003f6e000 */
[----:B0-----:R-:W-:Y:S02]  /*36b0*/  FSETP.GT.AND P2, PT, R5, -127, PT ;  /* 0xc2fe00000500780b */ /* 0x001fe40003f44000 */
[----:B------:R-:W-:Y:S01]  /*36c0*/  @!P1 FSEL R4, R4, -127, P5 ;  /* 0xc2fe000004049808 */ /* 0x000fe20002800000 */
[----:B--2---:R-:W0:Y:S01]  /*36d0*/  F2I.S16.TRUNC.NTZ R14, R10 ;  /* 0x0000000a000e7305 */ /* 0x004e22000020e900 */
[----:B-1----:R-:W-:Y:S02]  /*36e0*/  FSETP.GT.AND P1, PT, R7, -127, PT ;  /* 0xc2fe00000700780b */ /* 0x002fe40003f24000 */
[----:B------:R-:W-:Y:S02]  /*36f0*/  FSETP.NAN.AND P4, PT, R11, R11, PT ;  /* 0x0000000b0b00720b */ /* 0x000fe40003f88000 */
[----:B------:R-:W-:Y:S02]  /*3700*/  FSETP.GEU.AND P5, PT, R10, 127, PT ;  /* 0x42fe00000a00780b */ /* 0x000fe40003fae000 */
[----:B------:R-:W-:Y:S01]  /*3710*/  FSETP.NAN.AND P6, PT, R5, R5, PT ;  /* 0x000000050500720b */ /* 0x000fe20003fc8000 */
[----:B------:R-:W1:Y:S01]  /*3720*/  F2I.S16.TRUNC.NTZ R16, R12 ;  /* 0x0000000c00107305 */ /* 0x000e62000020e900 */
[----:B---3--:R-:W-:-:S02]  /*3730*/  LOP3.LUT R6, R6, 0xffff, RZ, 0xc0, !PT ;  /* 0x0000ffff06067812 */ /* 0x008fc400078ec0ff */
[----:B------:R-:W-:Y:S02]  /*3740*/  @!P2 FSEL R5, R5, -127, P6 ;  /* 0xc2fe00000505a808 */ /* 0x000fe40003000000 */
[----:B------:R-:W-:Y:S02]  /*3750*/  @P3 SEL R6, R6, 0x7f, P4 ;  /* 0x0000007f06063807 */ /* 0x000fe40002000000 */
[----:B------:R-:W-:Y:S01]  /*3760*/  FSETP.NAN.AND P3, PT, R7, R7, PT ;  /* 0x000000070700720b */ /* 0x000fe20003f68000 */
[----:B------:R-:W2:Y:S01]  /*3770*/  F2I.S16.TRUNC.NTZ R15, R13 ;  /* 0x0000000d000f7305 */ /* 0x000ea2000020e900 */
[----:B------:R-:W-:Y:S02]  /*3780*/  FSETP.GEU.AND P2, PT, R12, 127, PT ;  /* 0x42fe00000c00780b */ /* 0x000fe40003f4e000 */
[----:B------:R-:W-:Y:S02]  /*3790*/  FSETP.GEU.AND P4, PT, R13, 127, PT ;  /* 0x42fe00000d00780b */ /* 0x000fe40003f8e000 */
[----:B------:R-:W-:-:S02]  /*37a0*/  @!P1 FSEL R7, R7, -127, P3 ;  /* 0xc2fe000007079808 */ /* 0x000fc40001800000 */
[----:B------:R-:W-:Y:S01]  /*37b0*/  FSETP.NAN.AND P6, PT, R10, R10, PT ;  /* 0x0000000a0a00720b */ /* 0x000fe20003fc8000 */
[----:B------:R-:W3:Y:S01]  /*37c0*/  F2I.S16.TRUNC.NTZ R17, R9 ;  /* 0x0000000900117305 */ /* 0x000ee2000020e900 */
[----:B0-----:R-:W-:Y:S02]  /*37d0*/  LOP3.LUT R11, R14, 0xffff, RZ, 0xc0, !PT ;  /* 0x0000ffff0e0b7812 */ /* 0x001fe400078ec0ff */
[C---:B------:R-:W-:Y:S02]  /*37e0*/  FSETP.GEU.AND P3, PT, R9.reuse, 127, PT ;  /* 0x42fe00000900780b */ /* 0x040fe40003f6e000 */
[----:B------:R-:W-:Y:S02]  /*37f0*/  FSETP.NAN.AND P1, PT, R9, R9, PT ;  /* 0x000000090900720b */ /* 0x000fe40003f28000 */
[----:B------:R-:W-:Y:S01]  /*3800*/  @P5 SEL R11, R11, 0x7f, P6 ;  /* 0x0000007f0b0b5807 */ /* 0x000fe20003000000 */
[----:B------:R-:W0:Y:S01]  /*3810*/  F2I.S16.TRUNC.NTZ R10, R5 ;  /* 0x00000005000a7305 */ /* 0x000e22000020e900 */
[----:B------:R-:W-:-:S02]  /*3820*/  FSETP.NAN.AND P6, PT, R12, R12, PT ;  /* 0x0000000c0c00720b */ /* 0x000fc40003fc8000 */
[----:B------:R-:W-:Y:S02]  /*3830*/  FSETP.NAN.AND P5, PT, R13, R13, PT ;  /* 0x0000000d0d00720b */ /* 0x000fe40003fa8000 */
[----:B-1----:R-:W-:Y:S02]  /*3840*/  LOP3.LUT R16, R16, 0xffff, RZ, 0xc0, !PT ;  /* 0x0000ffff10107812 */ /* 0x002fe400078ec0ff */
[----:B--2---:R-:W-:Y:S01]  /*3850*/  LOP3.LUT R15, R15, 0xffff, RZ, 0xc0, !PT ;  /* 0x0000ffff0f0f7812 */ /* 0x004fe200078ec0ff */
[----:B------:R-:W1:Y:S01]  /*3860*/  F2I.S16.TRUNC.NTZ R9, R7 ;  /* 0x0000000700097305 */ /* 0x000e62000020e900 */
[----:B------:R-:W-:Y:S02]  /*3870*/  @P2 SEL R16, R16, 0x7f, P6 ;  /* 0x0000007f10102807 */ /* 0x000fe40003000000 */
[----:B------:R-:W-:Y:S02]  /*3880*/  @P4 SEL R15, R15, 0x7f, P5 ;  /* 0x0000007f0f0f4807 */ /* 0x000fe40002800000 */
[----:B------:R-:W-:-:S02]  /*3890*/  FSETP.GEU.AND P6, PT, R5, 127, PT ;  /* 0x42fe00000500780b */ /* 0x000fc40003fce000 */
[----:B------:R-:W-:Y:S01]  /*38a0*/  FSETP.GEU.AND P4, PT, R7, 127, PT ;  /* 0x42fe00000700780b */ /* 0x000fe20003f8e000 */
[----:B------:R-:W2:Y:S01]  /*38b0*/  F2I.S16.TRUNC.NTZ R18, R4 ;  /* 0x0000000400127305 */ /* 0x000ea2000020e900 */
[----:B------:R-:W-:Y:S02]  /*38c0*/  FSETP.GEU.AND P2, PT, R4, 127, PT ;  /* 0x42fe00000400780b */ /* 0x000fe40003f4e000 */
[----:B---3--:R-:W-:Y:S02]  /*38d0*/  LOP3.LUT R17, R17, 0xffff, RZ, 0xc0, !PT ;  /* 0x0000ffff11117812 */ /* 0x008fe400078ec0ff */
[----:B0-----:R-:W-:Y:S02]  /*38e0*/  LOP3.LUT R10, R10, 0xffff, RZ, 0xc0, !PT ;  /* 0x0000ffff0a0a7812 */ /* 0x001fe400078ec0ff */
[----:B------:R-:W-:Y:S02]  /*38f0*/  @P3 SEL R17, R17, 0x7f, P1 ;  /* 0x0000007f11113807 */ /* 0x000fe40000800000 */
[----:B------:R-:W-:Y:S01]  /*3900*/  FSETP.NAN.AND P1, PT, R5, R5, PT ;  /* 0x000000050500720b */ /* 0x000fe20003f28000 */
[----:B------:R-:W-:Y:S01]  /*3910*/  IMAD.U32 R5, RZ, RZ, UR11 ;  /* 0x0000000bff057e24 */ /* 0x000fe2000f8e00ff */
[----:B------:R-:W-:-:S02]  /*3920*/  FSETP.NAN.AND P3, PT, R7, R7, PT ;  /* 0x000000070700720b */ /* 0x000fc40003f68000 */
[----:B-1----:R-:W-:Y:S01]  /*3930*/  LOP3.LUT R9, R9, 0xffff, RZ, 0xc0, !PT ;  /* 0x0000ffff09097812 */ /* 0x002fe200078ec0ff */
[----:B------:R-:W-:Y:S01]  /*3940*/  IMAD R2, R5, 0xc00, R2 ;  /* 0x00000c0005027824 */ /* 0x000fe200078e0202 */
[----:B------:R-:W-:Y:S02]  /*3950*/  FSETP.NAN.AND P5, PT, R4, R4, PT ;  /* 0x000000040400720b */ /* 0x000fe40003fa8000 */
[----:B--2---:R-:W-:Y:S01]  /*3960*/  LOP3.LUT R18, R18, 0xffff, RZ, 0xc0, !PT ;  /* 0x0000ffff12127812 */ /* 0x004fe200078ec0ff */
[----:B------:R-:W-:Y:S01]  /*3970*/  CS2R R4, SRZ ;  /* 0x0000000000047805 */ /* 0x000fe2000001ff00 */
[----:B------:R-:W-:Y:S02]  /*3980*/  @P6 SEL R10, R10, 0x7f, P1 ;  /* 0x0000007f0a0a6807 */ /* 0x000fe40000800000 */
[----:B------:R-:W-:Y:S02]  /*3990*/  @P4 SEL R9, R9, 0x7f, P3 ;  /* 0x0000007f09094807 */ /* 0x000fe40001800000 */
[----:B------:R-:W-:-:S02]  /*39a0*/  @P2 SEL R18, R18, 0x7f, P5 ;  /* 0x0000007f12122807 */ /* 0x000fc40002800000 */
[----:B------:R-:W-:Y:S02]  /*39b0*/  PLOP3.LUT P2, PT, PT, PT, UP1, 0x80, 0x0 ;  /* 0x000000000000781c */ /* 0x000fe40003f4f018 */
[----:B------:R-:W-:Y:S02]  /*39c0*/  PLOP3.LUT P1, PT, PT, PT, UP1, 0x80, 0x0 ;  /* 0x000000000000781c */ /* 0x000fe40003f2f018 */
[----:B------:R-:W-:Y:S02]  /*39d0*/  PRMT R9, R10, 0x3340, R9 ;  /* 0x000033400a097816 */ /* 0x000fe40000000009 */
[----:B------:R-:W-:Y:S02]  /*39e0*/  IADD3 R10, P1, R3, c[0x0][0x1b0], RZ ;  /* 0x00006c00030a7a10 */ /* 0x000fe40007f3e0ff */
[----:B------:R-:W-:Y:S02]  /*39f0*/  PRMT R6, R11, 0x3340, R6 ;  /* 0x000033400b067816 */ /* 0x000fe40000000006 */
[----:B------:R-:W-:-:S02]  /*3a00*/  PRMT R15, R16, 0x3340, R15 ;  /* 0x00003340100f7816 */ /* 0x000fc4000000000f */
[----:B------:R-:W-:Y:S02]  /*3a10*/  PRMT R18, R18, 0x3340, R17 ;  /* 0x0000334012127816 */ /* 0x000fe40000000011 */
[----:B------:R-:W-:Y:S02]  /*3a20*/  IADD3.X R11, R0, c[0x0][0x1b4], RZ, P1, !PT ;  /* 0x00006d00000b7a10 */ /* 0x000fe40000ffe4ff */
[----:B------:R-:W-:Y:S02]  /*3a30*/  PRMT R20, R6, 0x5410, R15 ;  /* 0x0000541006147816 */ /* 0x000fe4000000000f */
[----:B------:R-:W-:Y:S01]  /*3a40*/  PRMT R21, R18, 0x5410, R9 ;  /* 0x0000541012157816 */ /* 0x000fe20000000009 */
[----:B------:R-:W-:Y:S01]  /*3a50*/  CS2R R6, SRZ ;  /* 0x0000000000067805 */ /* 0x000fe2000001ff00 */
[----:B------:R-:W-:Y:S02]  /*3a60*/  PLOP3.LUT P1, PT, PT, PT, UP1, 0x80, 0x0 ;  /* 0x000000000000781c */ /* 0x000fe40003f2f018 */
[----:B------:R-:W-:Y:S01]  /*3a70*/  PLOP3.LUT P3, PT, PT, PT, UP1, 0x80, 0x0 ;  /* 0x000000000000781c */ /* 0x000fe20003f6f018 */
[----:B------:R0:W-:Y:S01]  /*3a80*/  @!P2 STG.E.64 [R10.64], R20 ;  /* 0x000000140a00a986 */ /* 0x0001e2000c101b0c */
[----:B------:R-:W-:-:S02]  /*3a90*/  PLOP3.LUT P1, PT, PT, PT, UP1, 0x80, 0x0 ;  /* 0x000000000000781c */ /* 0x000fc40003f2f018 */
[----:B------:R-:W-:Y:S02]  /*3aa0*/  PLOP3.LUT P4, PT, PT, PT, UP1, 0x80, 0x0 ;  /* 0x000000000000781c */ /* 0x000fe40003f8f018 */
[C---:B------:R-:W-:Y:S02]  /*3ab0*/  IADD3 R12, P1, R3.reuse, c[0x0][0x1b8], RZ ;  /* 0x00006e00030c7a10 */ /* 0x040fe40007f3e0ff */
[----:B------:R-:W-:Y:S02]  /*3ac0*/  IADD3 R14, P2, R3, c[0x0][0x1c0], RZ ;  /* 0x00007000030e7a10 */ /* 0x000fe40007f5e0ff */
[----:B------:R-:W-:Y:S02]  /*3ad0*/  IADD3.X R13, R0, c[0x0][0x1bc], RZ, P1, !PT ;  /* 0x00006f00000d7a10 */ /* 0x000fe40000ffe4ff */
[----:B------:R-:W-:Y:S02]  /*3ae0*/  LEA R16, P1, R2, c[0x0][0x178], 0x1 ;  /* 0x00005e0002107a11 */ /* 0x000fe400078208ff */
[----:B------:R-:W-:Y:S01]  /*3af0*/  IADD3.X R15, R0, c[0x0][0x1c4], RZ, P2, !PT ;  /* 0x00007100000f7a10 */ /* 0x000fe200017fe4ff */
[----:B------:R-:W-:Y:S01]  /*3b00*/  @!P3 STG.E.64 [R12.64], R20 ;  /* 0x000000140c00b986 */ /* 0x000fe2000c101b0c */
[----:B------:R-:W-:-:S03]  /*3b10*/  LEA.HI.X R17, R2, c[0x0][0x17c], R49, 0x1, P1 ;  /* 0x00005f0002117a11 */ /* 0x000fc600008f0c31 */
[----:B------:R1:W-:Y:S04]  /*3b20*/  @!P4 STG.E.64 [R14.64], R20 ;  /* 0x000000140e00c986 */ /* 0x0003e8000c101b0c */
[----:B------:R-:W2:Y:S02]  /*3b30*/  @P0 LDG.E.EF.128 R4, [R16.64] ;  /* 0x0000000c10040981 */ /* 0x000ea4000c0e1d00 */
[C---:B--2---:R-:W-:Y:S01]  /*3b40*/  IMAD.U32 R3, R4.reuse, 0x10000, RZ ;  /* 0x0001000004037824 */ /* 0x044fe200078e00ff */
[----:B------:R-:W-:Y:S01]  /*3b50*/  PRMT R4, R4, 0x7632, R4 ;  /* 0x0000763204047816 */ /* 0x000fe20000000004 */
[C---:B------:R-:W-:Y:S01]  /*3b60*/  IMAD.U32 R9, R6.reuse, 0x10000, RZ ;  /* 0x0001000006097824 */ /* 0x040fe200078e00ff */
[----:B------:R-:W-:Y:S01]  /*3b70*/  PRMT R6, R6, 0x7632, R6 ;  /* 0x0000763206067816 */ /* 0x000fe20000000006 */
[C---:B------:R-:W-:Y:S01]  /*3b80*/  FMUL R0, R8.reuse, R3 ;  /* 0x0000000308007220 */ /* 0x040fe20000400000 */
[C---:B------:R-:W-:Y:S01]  /*3b90*/  IMAD.U32 R3, R5.reuse, 0x10000, RZ ;  /* 0x0001000005037824 */ /* 0x040fe200078e00ff */
[----:B------:R-:W-:Y:S01]  /*3ba0*/  PRMT R5, R5, 0x7632, R5 ;  /* 0x0000763205057816 */ /* 0x000fe20000000005 */
[C---:B------:R-:W-:Y:S01]  /*3bb0*/  FMUL R9, R8.reuse, R9 ;  /* 0x0000000908097220 */ /* 0x040fe20000400000 */
[----:B------:R2:W3:Y:S01]  /*3bc0*/  FRND R18, R0 ;  /* 0x0000000000127307 */ /* 0x0004e20000201000 */
[----:B0-----:R-:W-:Y:S01]  /*3bd0*/  FMUL R10, R8, R3 ;  /* 0x00000003080a7220 */ /* 0x001fe20000400000 */
[C---:B------:R-:W-:Y:S01]  /*3be0*/  IMAD.U32 R3, R7.reuse, 0x10000, RZ ;  /* 0x0001000007037824 */ /* 0x040fe200078e00ff */
[----:B------:R-:W-:Y:S01]  /*3bf0*/  PRMT R7, R7, 0x7632, R7 ;  /* 0x0000763207077816 */ /* 0x000fe20000000007 */
[----:B------:R-:W-:-:S02]  /*3c00*/  IMAD.U32 R5, R5, 0x10000, RZ ;  /* 0x0001000005057824 */ /* 0x000fc400078e00ff */
[----:B------:R-:W-:Y:S01]  /*3c10*/  FMUL R11, R8, R3 ;  /* 0x00000003080b7220 */ /* 0x000fe20000400000 */
[----:B------:R-:W-:Y:S01]  /*3c20*/  IMAD.U32 R3, R4, 0x10000, RZ ;  /* 0x0001000004037824 */ /* 0x000fe200078e00ff */
[----:B------:R-:W0:Y:S01]  /*3c30*/  FRND R10, R10 ;  /* 0x0000000a000a7307 */ /* 0x000e220000201000 */
[C---:B------:R-:W-:Y:S01]  /*3c40*/  FMUL R5, R8.reuse, R5 ;  /* 0x0000000508057220 */ /* 0x040fe20000400000 */
[----:B------:R-:W-:Y:S01]  /*3c50*/  IMAD.U32 R7, R7, 0x10000, RZ ;  /* 0x0001000007077824 */ /* 0x000fe200078e00ff */
[----:B--2---:R-:W-:Y:S01]  /*3c60*/  FMUL R0, R8, R3 ;  /* 0x0000000308007220 */ /* 0x004fe20000400000 */
[----:B------:R-:W-:Y:S02]  /*3c70*/  IMAD.U32 R3, R6, 0x10000, RZ ;  /* 0x0001000006037824 */ /* 0x000fe400078e00ff */
[----:B------:R-:W-:Y:S01]  /*3c80*/  FMUL R7, R8, R7 ;  /* 0x0000000708077220 */ /* 0x000fe20000400000 */
[C---:B---3--:R-:W-:Y:S02]  /*3c90*/  FSETP.GT.AND P2, PT, R18.reuse, -127, PT ;  /* 0xc2fe00001200780b */ /* 0x048fe40003f44000 */
[----:B------:R-:W2:Y:S01]  /*3ca0*/  FRND R0, R0 ;  /* 0x0000000000007307 */ /* 0x000ea20000201000 */
[----:B------:R-:W-:Y:S01]  /*3cb0*/  FSETP.NAN.AND P3, PT, R18, R18, PT ;  /* 0x000000121200720b */ /* 0x000fe20003f68000 */
[----:B------:R-:W-:Y:S01]  /*3cc0*/  FMUL R3, R8, R3 ;  /* 0x0000000308037220 */ /* 0x000fe20000400000 */
[----:B0-----:R-:W-:-:S05]  /*3cd0*/  FSETP.GT.AND P4, PT, R10, -127, PT ;  /* 0xc2fe00000a00780b */ /* 0x001fca0003f84000 */
[----:B------:R-:W0:Y:S03]  /*3ce0*/  FRND R9, R9 ;  /* 0x0000000900097307 */ /* 0x000e260000201000 */
[----:B------:R-:W-:Y:S02]  /*3cf0*/  @!P2 FSEL R18, R18, -127, P3 ;  /* 0xc2fe00001212a808 */ /* 0x000fe40001800000 */
[----:B------:R-:W-:-:S03]  /*3d00*/  FSETP.NAN.AND P2, PT, R10, R10, PT ;  /* 0x0000000a0a00720b */ /* 0x000fc60003f48000 */
[----:B------:R-:W3:Y:S01]  /*3d10*/  FRND R5, R5 ;  /* 0x0000000500057307 */ /* 0x000ee20000201000 */
[----:B--2---:R-:W-:Y:S02]  /*3d20*/  FSETP.GT.AND P1, PT, R0, -127, PT ;  /* 0xc2fe00000000780b */ /* 0x004fe40003f24000 */
[----:B------:R-:W-:Y:S02]  /*3d30*/  @!P4 FSEL R10, R10, -127, P2 ;  /* 0xc2fe00000a0ac808 */ /* 0x000fe40001000000 */
[----:B------:R-:W-:-:S03]  /*3d40*/  FSETP.NAN.AND P2, PT, R0, R0, PT ;  /* 0x000000000000720b */ /* 0x000fc60003f48000 */
[----:B------:R-:W2:Y:S01]  /*3d50*/  FRND R11, R11 ;  /* 0x0000000b000b7307 */ /* 0x000ea20000201000 */
[----:B0-----:R-:W-:-:S05]  /*3d60*/  FSETP.GT.AND P3, PT, R9, -127, PT ;  /* 0xc2fe00000900780b */ /* 0x001fca0003f64000 */
[----:B------:R-:W-:Y:S02]  /*3d70*/  @!P1 FSEL R0, R0, -127, P2 ;  /* 0xc2fe000000009808 */ /* 0x000fe40001000000 */
[----:B------:R-:W0:Y:S01]  /*3d80*/  FRND R3, R3 ;  /* 0x0000000300037307 */ /* 0x000e220000201000 */
[----:B---3--:R-:W-:Y:S02]  /*3d90*/  FSETP.GT.AND P2, PT, R5, -127, PT ;  /* 0xc2fe00000500780b */ /* 0x008fe40003f44000 */
[----:B------:R-:W-:Y:S02]  /*3da0*/  FSETP.NAN.AND P1, PT, R9, R9, PT ;  /* 0x000000090900720b */ /* 0x000fe40003f28000 */
[----:B------:R-:W-:Y:S02]  /*3db0*/  FSETP.NAN.AND P6, PT, R5, R5, PT ;  /* 0x000000050500720b */ /* 0x000fe40003fc8000 */
[----:B------:R-:W-:Y:S01]  /*3dc0*/  @!P3 FSEL R9, R9, -127, P1 ;  /* 0xc2fe00000909b808 */ /* 0x000fe20000800000 */
[----:B------:R-:W3:Y:S01]  /*3dd0*/  FRND R7, R7 ;  /* 0x0000000700077307 */ /* 0x000ee20000201000 */
[----:B--2---:R-:W-:-:S02]  /*3de0*/  FSETP.GT.AND P4, PT, R11, -127, PT ;  /* 0xc2fe00000b00780b */ /* 0x004fc40003f84000 */
[----:B------:R-:W-:Y:S02]  /*3df0*/  FSETP.GEU.AND P3, PT, R0, 127, PT ;  /* 0x42fe00000000780b */ /* 0x000fe40003f6e000 */
[----:B------:R-:W-:Y:S02]  /*3e00*/  FSETP.NAN.AND P1, PT, R11, R11, PT ;  /* 0x0000000b0b00720b */ /* 0x000fe40003f28000 */
[----:B------:R-:W-:Y:S01]  /*3e10*/  @!P2 FSEL R5, R5, -127, P6 ;  /* 0xc2fe00000505a808 */ /* 0x000fe20003000000 */
[----:B------:R-:W2:Y:S01]  /*3e20*/  F2I.S16.TRUNC.NTZ R4, R0 ;  /* 0x0000000000047305 */ /* 0x000ea2000020e900 */
[C---:B0-----:R-:W-:Y:S02]  /*3e30*/  FSETP.GT.AND P5, PT, R3.reuse, -127, PT ;  /* 0xc2fe00000300780b */ /* 0x041fe40003fa4000 */
[----:B------:R-:W-:-:S03]  /*3e40*/  FSETP.NAN.AND P6, PT, R3, R3, PT ;  /* 0x000000030300720b */ /* 0x000fc60003fc8000 */
[----:B------:R-:W-:Y:S02]  /*3e50*/  @!P4 FSEL R11, R11, -127, P1 ;  /* 0xc2fe00000b0bc808 */ /* 0x000fe40000800000 */
[----:B------:R-:W1:Y:S01]  /*3e60*/  F2I.S16.TRUNC.NTZ R6, R18 ;  /* 0x0000001200067305 */ /* 0x000e62000020e900 */
[----:B---3--:R-:W-:Y:S02]  /*3e70*/  FSETP.GT.AND P2, PT, R7, -127, PT ;  /* 0xc2fe00000700780b */ /* 0x008fe40003f44000 */
[----:B------:R-:W-:Y:S02]  /*3e80*/  FSETP.NAN.AND P4, PT, R0, R0, PT ;  /* 0x000000000000720b */ /* 0x000fe40003f88000 */
[----:B------:R-:W-:Y:S02]  /*3e90*/  FSETP.GEU.AND P1, PT, R18, 127, PT ;  /* 0x42fe00001200780b */ /* 0x000fe40003f2e000 */
[----:B------:R-:W-:Y:S01]  /*3ea0*/  @!P5 FSEL R3, R3, -127, P6 ;  /* 0xc2fe00000303d808 */ /* 0x000fe20003000000 */
[----:B------:R-:W0:Y:S01]  /*3eb0*/  F2I.S16.TRUNC.NTZ R8, R10 ;  /* 0x0000000a00087305 */ /* 0x000e22000020e900 */
[----:B--2---:R-:W-:-:S02]  /*3ec0*/  LOP3.LUT R4, R4, 0xffff, RZ, 0xc0, !PT ;  /* 0x0000ffff04047812 */ /* 0x004fc400078ec0ff */
[----:B------:R-:W-:Y:S02]  /*3ed0*/  FSETP.NAN.AND P6, PT, R7, R7, PT ;  /* 0x000000070700720b */ /* 0x000fe40003fc8000 */
[----:B------:R-:W-:Y:S02]  /*3ee0*/  @P3 SEL R4, R4, 0x7f, P4 ;  /* 0x0000007f04043807 */ /* 0x000fe40002000000 */
[----:B------:R-:W-:Y:S01]  /*3ef0*/  FSETP.GEU.AND P4, PT, R10, 127, PT ;  /* 0x42fe00000a00780b */ /* 0x000fe20003f8e000 */
[----:B------:R-:W2:Y:S01]  /*3f00*/  F2I.S16.TRUNC.NTZ R0, R5 ;  /* 0x0000000500007305 */ /* 0x000ea2000020e900 */
[----:B------:R-:W-:Y:S02]  /*3f10*/  FSETP.GEU.AND P5, PT, R5, 127, PT ;  /* 0x42fe00000500780b */ /* 0x000fe40003fae000 */
[----:B------:R-:W-:Y:S02]  /*3f20*/  @!P2 FSEL R7, R7, -127, P6 ;  /* 0xc2fe00000707a808 */ /* 0x000fe40003000000 */
[----:B------:R-:W-:-:S02]  /*3f30*/  FSETP.NAN.AND P3, PT, R18, R18, PT ;  /* 0x000000121200720b */ /* 0x000fc40003f68000 */
[----:B-1----:R-:W-:Y:S01]  /*3f40*/  LOP3.LUT R15, R6, 0xffff, RZ, 0xc0, !PT ;  /* 0x0000ffff060f7812 */ /* 0x002fe200078ec0ff */
[----:B------:R-:W1:Y:S01]  /*3f50*/  F2I.S16.TRUNC.NTZ R12, R9 ;  /* 0x00000009000c7305 */ /* 0x000e62000020e900 */
[----:B------:R-:W-:Y:S02]  /*3f60*/  FSETP.NAN.AND P6, PT, R5, R5, PT ;  /* 0x000000050500720b */ /* 0x000fe40003fc8000 */
[----:B------:R-:W-:Y:S02]  /*3f70*/  @P1 SEL R15, R15, 0x7f, P3 ;  /* 0x0000007f0f0f1807 */ /* 0x000fe40001800000 */
[----:B------:R-:W-:Y:S02]  /*3f80*/  FSETP.NAN.AND P3, PT, R10, R10, PT ;  /* 0x0000000a0a00720b */ /* 0x000fe40003f68000 */
[----:B------:R-:W-:Y:S01]  /*3f90*/  FSETP.GEU.AND P1, PT, R9, 127, PT ;  /* 0x42fe00000900780b */ /* 0x000fe20003f2e000 */
[----:B------:R-:W3:Y:S01]  /*3fa0*/  F2I.S16.TRUNC.NTZ R14, R11 ;  /* 0x0000000b000e7305 */ /* 0x000ee2000020e900 */
[----:B0-----:R-:W-:-:S02]  /*3fb0*/  LOP3.LUT R13, R8, 0xffff, RZ, 0xc0, !PT ;  /* 0x0000ffff080d7812 */ /* 0x001fc400078ec0ff */
[----:B--2---:R-:W-:Y:S02]  /*3fc0*/  LOP3.LUT R0, R0, 0xffff, RZ, 0xc0, !PT ;  /* 0x0000ffff00007812 */ /* 0x004fe400078ec0ff */
[----:B------:R-:W-:Y:S02]  /*3fd0*/  @P4 SEL R13, R13, 0x7f, P3 ;  /* 0x0000007f0d0d4807 */ /* 0x000fe40001800000 */
[----:B------:R-:W-:Y:S01]  /*3fe0*/  @P5 SEL R0, R0, 0x7f, P6 ;  /* 0x0000007f00005807 */ /* 0x000fe20003000000 */
[----:B------:R-:W0:Y:S01]  /*3ff0*/  F2I.S16.TRUNC.NTZ R6, R3 ;  /* 0x0000000300067305 */ /* 0x000e22000020e900 */
[----:B------:R-:W-:Y:S02]  /*4000*/  FSETP.GEU.AND P3, PT, R11, 127, PT ;  /* 0x42fe00000b00780b */ /* 0x000fe40003f6e000 */
[----:B------:R-:W-:Y:S02]  /*4010*/  FSETP.GEU.AND P4, PT, R3, 127, PT ;  /* 0x42fe00000300780b */ /* 0x000fe40003f8e000 */
[----:B------:R-:W-:-:S02]  /*4020*/  FSETP.GEU.AND P5, PT, R7, 127, PT ;  /* 0x42fe00000700780b */ /* 0x000fc40003fae000 */
[----:B------:R-:W-:Y:S01]  /*4030*/  FSETP.NAN.AND P2, PT, R9, R9, PT ;  /* 0x000000090900720b */ /* 0x000fe20003f48000 */
[----:B------:R-:W2:Y:S01]  /*4040*/  F2I.S16.TRUNC.NTZ R5, R7 ;  /* 0x0000000700057305 */ /* 0x000ea2000020e900 */
[----:B-1----:R-:W-:Y:S02]  /*4050*/  LOP3.LUT R9, R12, 0xffff, RZ, 0xc0, !PT ;  /* 0x0000ffff0c097812 */ /* 0x002fe400078ec0ff */
[----:B------:R-:W-:Y:S02]  /*4060*/  FSETP.NAN.AND P6, PT, R11, R11, PT ;  /* 0x0000000b0b00720b */ /* 0x000fe40003fc8000 */
[----:B------:R-:W-:Y:S02]  /*4070*/  @P1 SEL R9, R9, 0x7f, P2 ;  /* 0x0000007f09091807 */ /* 0x000fe40001000000 */
[----:B------:R-:W-:Y:S02]  /*4080*/  FSETP.NAN.AND P1, PT, R3, R3, PT ;  /* 0x000000030300720b */ /* 0x000fe40003f28000 */
[----:B------:R-:W-:-:S02]  /*4090*/  FSETP.NAN.AND P2, PT, R7, R7, PT ;  /* 0x000000070700720b */ /* 0x000fc40003f48000 */
[----:B---3--:R-:W-:Y:S02]  /*40a0*/  LOP3.LUT R14, R14, 0xffff, RZ, 0xc0, !PT ;  /* 0x0000ffff0e0e7812 */ /* 0x008fe400078ec0ff */
[----:B0-----:R-:W-:Y:S02]  /*40b0*/  LOP3.LUT R6, R6, 0xffff, RZ, 0xc0, !PT ;  /* 0x0000ffff06067812 */ /* 0x001fe400078ec0ff */
[----:B------:R-:W-:Y:S02]  /*40c0*/  @P3 SEL R14, R14, 0x7f, P6 ;  /* 0x0000007f0e0e3807 */ /* 0x000fe40003000000 */
[----:B--2---:R-:W-:Y:S02]  /*40d0*/  LOP3.LUT R5, R5, 0xffff, RZ, 0xc0, !PT ;  /* 0x0000ffff05057812 */ /* 0x004fe400078ec0ff */
[----:B------:R-:W-:Y:S02]  /*40e0*/  @P4 SEL R6, R6, 0x7f, P1 ;  /* 0x0000007f06064807 */ /* 0x000fe40000800000 */
[----:B------:R-:W-:-:S02]  /*40f0*/  @P5 SEL R5, R5, 0x7f, P2 ;  /* 0x0000007f05055807 */ /* 0x000fc40001000000 */
[----:B------:R-:W-:Y:S02]  /*4100*/  PRMT R15, R15, 0x3340, R4 ;  /* 0x000033400f0f7816 */ /* 0x000fe40000000004 */
[----:B------:R-:W-:Y:S02]  /*4110*/  PRMT R0, R13, 0x3340, R0 ;  /* 0x000033400d007816 */ /* 0x000fe40000000000 */
[----:B------:R-:W-:Y:S02]  /*4120*/  PRMT R9, R9, 0x3340, R6 ;  /* 0x0000334009097816 */ /* 0x000fe40000000006 */
[----:B------:R-:W-:Y:S02]  /*4130*/  PRMT R14, R14, 0x3340, R5 ;  /* 0x000033400e0e7816 */ /* 0x000fe40000000005 */
[C---:B------:R-:W-:Y:S02]  /*4140*/  IADD3 R4, P1, R2.reuse, c[0x0][0x1b0], RZ ;  /* 0x00006c0002047a10 */ /* 0x040fe40007f3e0ff */
[----:B------:R-:W-:-:S02]  /*4150*/  IADD3 R6, P2, R2, c[0x0][0x1b8], RZ ;  /* 0x00006e0002067a10 */ /* 0x000fc40007f5e0ff */
[----:B------:R-:W-:Y:S02]  /*4160*/  PRMT R8, R15, 0x5410, R0 ;  /* 0x000054100f087816 */ /* 0x000fe40000000000 */
[----:B------:R-:W-:Y:S02]  /*4170*/  IADD3.X R5, R49, c[0x0][0x1b4], RZ, P1, !PT ;  /* 0x00006d0031057a10 */ /* 0x000fe40000ffe4ff */
[----:B------:R-:W-:Y:S02]  /*4180*/  PRMT R9, R9, 0x5410, R14 ;  /* 0x0000541009097816 */ /* 0x000fe4000000000e */
[C---:B------:R-:W-:Y:S02]  /*4190*/  IADD3.X R7, R49.reuse, c[0x0][0x1bc], RZ, P2, !PT ;  /* 0x00006f0031077a10 */ /* 0x040fe400017fe4ff */
[----:B------:R-:W-:Y:S01]  /*41a0*/  IADD3 R2, P3, R2, c[0x0][0x1c0], RZ ;  /* 0x0000700002027a10 */ /* 0x000fe20007f7e0ff */
[----:B------:R0:W-:Y:S03]  /*41b0*/  @P0 STG.E.64 [R4.64], R8 ;  /* 0x0000000804000986 */ /* 0x0001e6000c101b0c */
[----:B------:R-:W-:Y:S01]  /*41c0*/  IADD3.X R3, R49, c[0x0][0x1c4], RZ, P3, !PT ;  /* 0x0000710031037a10 */ /* 0x000fe20001ffe4ff */
[----:B------:R0:W-:Y:S01]  /*41d0*/  @P0 STG.E.64 [R6.64], R8 ;  /* 0x0000000806000986 */ /* 0x0001e2000c101b0c */
[----:B------:R-:W-:Y:S07]  /*41e0*/  @!P0 EXIT ;  /* 0x000000000000894d */ /* 0x000fee0003800000 */
[----:B------:R-:W-:Y:S01]  /*41f0*/  STG.E.64 [R2.64], R8 ;  /* 0x0000000802007986 */ /* 0x000fe2000c101b0c */
[----:B------:R-:W-:Y:S05]  /*4200*/  EXIT ;  /* 0x000000000000794d */ /* 0x000fea0003800000 */
.L_x_1:
[----:B------:R-:W-:-:S00]  /*4210*/  BRA `(.L_x_1) ;  /* 0xfffffff000007947 */ /* 0x000fc0000383ffff */
[----:B------:R-:W-:-:S00]  /*4220*/  NOP ;  /* 0x0000000000007918 */ /* 0x000fc00000000000 */
        /* <DEDUP_REMOVED lines=13> */
.L_x_2:


//--------------------- .nv.global.init           --------------------------
	.section	.nv.global.init,"aw",@progbits
.nv.global.init:
	.type		_$_str,@object
	.size		_$_str,(.L_0 - _$_str)
_$_str:
        /*0000*/ 	.byte	0x5f, 0x5f, 0x43, 0x55, 0x44, 0x41, 0x5f, 0x46, 0x54, 0x5a, 0x00
.L_0:


//--------------------- .nv.shared.triton_red_fused__to_copy_add_amax_amin_clamp_mul_native_layer_norm_reciprocal_1 --------------------------
	.section	.nv.shared.triton_red_fused__to_copy_add_amax_amin_clamp_mul_native_layer_norm_reciprocal_1,"aw",@nobits
	.sectionflags	@""
	.align	16
